//
// Generated by NVIDIA NVVM Compiler
//
// Compiler Build ID: CL-36424714
// Cuda compilation tools, release 13.0, V13.0.88
// Based on NVVM 20.0.0
//

.version 9.0
.target sm_100
.address_size 64

	// .globl	_Z22createUnitMatrixKernelP7double2i

.visible .entry _Z22createUnitMatrixKernelP7double2i(
	.param .u64 .ptr .align 1 _Z22createUnitMatrixKernelP7double2i_param_0,
	.param .u32 _Z22createUnitMatrixKernelP7double2i_param_1
)
{
	.reg .pred 	%p<18>;
	.reg .b32 	%r<37>;
	.reg .b64 	%rd<114>;
	.reg .b64 	%fd<16>;

	ld.param.u64 	%rd59, [_Z22createUnitMatrixKernelP7double2i_param_0];
	ld.param.u32 	%r3, [_Z22createUnitMatrixKernelP7double2i_param_1];
	cvta.to.global.u64 	%rd1, %rd59;
	mov.u32 	%r4, %ctaid.x;
	mov.u32 	%r1, %ntid.x;
	mov.u32 	%r5, %tid.x;
	mad.lo.s32 	%r2, %r4, %r1, %r5;
	mul.lo.s32 	%r6, %r3, %r3;
	cvt.u64.u32 	%rd2, %r6;
	setp.ge.u32 	%p1, %r2, %r6;
	@%p1 bra 	$L__BB0_40;
	cvt.s64.s32 	%rd101, %r2;
	cvt.s64.s32 	%rd4, %r3;
	mov.u32 	%r7, %nctaid.x;
	mul.lo.s32 	%r8, %r1, %r7;
	cvt.u64.u32 	%rd5, %r8;
	add.s64 	%rd60, %rd101, %rd5;
	max.u64 	%rd61, %rd60, %rd2;
	setp.lt.u64 	%p2, %rd60, %rd2;
	selp.u64 	%rd6, 1, 0, %p2;
	add.s64 	%rd62, %rd60, %rd6;
	sub.s64 	%rd7, %rd61, %rd62;
	max.u64 	%rd8, %rd5, 1;
	and.b64  	%rd63, %rd7, -4294967296;
	setp.ne.s64 	%p3, %rd63, 0;
	@%p3 bra 	$L__BB0_3;
	cvt.u32.u64 	%r9, %rd8;
	cvt.u32.u64 	%r10, %rd7;
	div.u32 	%r11, %r10, %r9;
	cvt.u64.u32 	%rd98, %r11;
	bra.uni 	$L__BB0_4;
$L__BB0_3:
	div.u64 	%rd98, %rd7, %rd8;
$L__BB0_4:
	add.s64 	%rd12, %rd98, %rd6;
	add.s64 	%rd64, %rd12, 1;
	and.b64  	%rd99, %rd64, 3;
	and.b64  	%rd65, %rd12, 3;
	setp.eq.s64 	%p4, %rd65, 3;
	mov.u64 	%rd105, %rd101;
	@%p4 bra 	$L__BB0_13;
	shl.b64 	%rd66, %rd101, 4;
	add.s64 	%rd100, %rd1, %rd66;
	shl.b64 	%rd15, %rd5, 4;
	mad.lo.s64 	%rd105, %rd5, %rd99, %rd101;
	cvt.u32.u64 	%r12, %rd4;
$L__BB0_6:
	.pragma "nounroll";
	or.b64  	%rd67, %rd101, %rd4;
	and.b64  	%rd68, %rd67, -4294967296;
	setp.ne.s64 	%p5, %rd68, 0;
	@%p5 bra 	$L__BB0_8;
	cvt.u32.u64 	%r13, %rd101;
	div.u32 	%r14, %r13, %r12;
	mul.lo.s32 	%r15, %r14, %r12;
	sub.s32 	%r16, %r13, %r15;
	cvt.u64.u32 	%rd102, %r14;
	cvt.u64.u32 	%rd103, %r16;
	bra.uni 	$L__BB0_9;
$L__BB0_8:
	div.u64 	%rd102, %rd101, %rd4;
	mul.lo.s64 	%rd69, %rd102, %rd4;
	sub.s64 	%rd103, %rd101, %rd69;
$L__BB0_9:
	setp.eq.s64 	%p6, %rd102, %rd103;
	@%p6 bra 	$L__BB0_11;
	mov.f64 	%fd1, 0d0000000000000000;
	st.global.v2.f64 	[%rd100], {%fd1, %fd1};
	bra.uni 	$L__BB0_12;
$L__BB0_11:
	mov.f64 	%fd2, 0d0000000000000000;
	mov.f64 	%fd3, 0d3FF0000000000000;
	st.global.v2.f64 	[%rd100], {%fd3, %fd2};
$L__BB0_12:
	add.s64 	%rd101, %rd101, %rd5;
	add.s64 	%rd100, %rd100, %rd15;
	add.s64 	%rd99, %rd99, -1;
	setp.ne.s64 	%p7, %rd99, 0;
	@%p7 bra 	$L__BB0_6;
$L__BB0_13:
	setp.lt.u64 	%p8, %rd12, 3;
	@%p8 bra 	$L__BB0_40;
	cvt.u32.u64 	%r17, %rd4;
$L__BB0_15:
	or.b64  	%rd70, %rd105, %rd4;
	and.b64  	%rd71, %rd70, -4294967296;
	setp.ne.s64 	%p9, %rd71, 0;
	@%p9 bra 	$L__BB0_17;
	cvt.u32.u64 	%r18, %rd105;
	div.u32 	%r19, %r18, %r17;
	mul.lo.s32 	%r20, %r19, %r17;
	sub.s32 	%r21, %r18, %r20;
	cvt.u64.u32 	%rd106, %r19;
	cvt.u64.u32 	%rd107, %r21;
	bra.uni 	$L__BB0_18;
$L__BB0_17:
	div.u64 	%rd106, %rd105, %rd4;
	mul.lo.s64 	%rd72, %rd106, %rd4;
	sub.s64 	%rd107, %rd105, %rd72;
$L__BB0_18:
	setp.ne.s64 	%p10, %rd106, %rd107;
	@%p10 bra 	$L__BB0_20;
	shl.b64 	%rd75, %rd105, 4;
	add.s64 	%rd76, %rd1, %rd75;
	mov.f64 	%fd5, 0d0000000000000000;
	mov.f64 	%fd6, 0d3FF0000000000000;
	st.global.v2.f64 	[%rd76], {%fd6, %fd5};
	bra.uni 	$L__BB0_21;
$L__BB0_20:
	shl.b64 	%rd73, %rd105, 4;
	add.s64 	%rd74, %rd1, %rd73;
	mov.f64 	%fd4, 0d0000000000000000;
	st.global.v2.f64 	[%rd74], {%fd4, %fd4};
$L__BB0_21:
	add.s64 	%rd37, %rd105, %rd5;
	or.b64  	%rd77, %rd37, %rd4;
	and.b64  	%rd78, %rd77, -4294967296;
	setp.ne.s64 	%p11, %rd78, 0;
	@%p11 bra 	$L__BB0_23;
	cvt.u32.u64 	%r23, %rd37;
	div.u32 	%r24, %r23, %r17;
	mul.lo.s32 	%r25, %r24, %r17;
	sub.s32 	%r26, %r23, %r25;
	cvt.u64.u32 	%rd108, %r24;
	cvt.u64.u32 	%rd109, %r26;
	bra.uni 	$L__BB0_24;
$L__BB0_23:
	div.u64 	%rd108, %rd37, %rd4;
	mul.lo.s64 	%rd79, %rd108, %rd4;
	sub.s64 	%rd109, %rd37, %rd79;
$L__BB0_24:
	setp.eq.s64 	%p12, %rd108, %rd109;
	@%p12 bra 	$L__BB0_26;
	shl.b64 	%rd80, %rd37, 4;
	add.s64 	%rd81, %rd1, %rd80;
	mov.f64 	%fd7, 0d0000000000000000;
	st.global.v2.f64 	[%rd81], {%fd7, %fd7};
	bra.uni 	$L__BB0_27;
$L__BB0_26:
	shl.b64 	%rd82, %rd37, 4;
	add.s64 	%rd83, %rd1, %rd82;
	mov.f64 	%fd8, 0d0000000000000000;
	mov.f64 	%fd9, 0d3FF0000000000000;
	st.global.v2.f64 	[%rd83], {%fd9, %fd8};
$L__BB0_27:
	add.s64 	%rd44, %rd37, %rd5;
	or.b64  	%rd84, %rd44, %rd4;
	and.b64  	%rd85, %rd84, -4294967296;
	setp.ne.s64 	%p13, %rd85, 0;
	@%p13 bra 	$L__BB0_29;
	cvt.u32.u64 	%r28, %rd44;
	div.u32 	%r29, %r28, %r17;
	mul.lo.s32 	%r30, %r29, %r17;
	sub.s32 	%r31, %r28, %r30;
	cvt.u64.u32 	%rd110, %r29;
	cvt.u64.u32 	%rd111, %r31;
	bra.uni 	$L__BB0_30;
$L__BB0_29:
	div.u64 	%rd110, %rd44, %rd4;
	mul.lo.s64 	%rd86, %rd110, %rd4;
	sub.s64 	%rd111, %rd44, %rd86;
$L__BB0_30:
	setp.eq.s64 	%p14, %rd110, %rd111;
	@%p14 bra 	$L__BB0_32;
	shl.b64 	%rd87, %rd44, 4;
	add.s64 	%rd88, %rd1, %rd87;
	mov.f64 	%fd10, 0d0000000000000000;
	st.global.v2.f64 	[%rd88], {%fd10, %fd10};
	bra.uni 	$L__BB0_33;
$L__BB0_32:
	shl.b64 	%rd89, %rd44, 4;
	add.s64 	%rd90, %rd1, %rd89;
	mov.f64 	%fd11, 0d0000000000000000;
	mov.f64 	%fd12, 0d3FF0000000000000;
	st.global.v2.f64 	[%rd90], {%fd12, %fd11};
$L__BB0_33:
	add.s64 	%rd51, %rd44, %rd5;
	or.b64  	%rd91, %rd51, %rd4;
	and.b64  	%rd92, %rd91, -4294967296;
	setp.ne.s64 	%p15, %rd92, 0;
	@%p15 bra 	$L__BB0_35;
	cvt.u32.u64 	%r33, %rd51;
	div.u32 	%r34, %r33, %r17;
	mul.lo.s32 	%r35, %r34, %r17;
	sub.s32 	%r36, %r33, %r35;
	cvt.u64.u32 	%rd112, %r34;
	cvt.u64.u32 	%rd113, %r36;
	bra.uni 	$L__BB0_36;
$L__BB0_35:
	div.u64 	%rd112, %rd51, %rd4;
	mul.lo.s64 	%rd93, %rd112, %rd4;
	sub.s64 	%rd113, %rd51, %rd93;
$L__BB0_36:
	setp.eq.s64 	%p16, %rd112, %rd113;
	@%p16 bra 	$L__BB0_38;
	shl.b64 	%rd94, %rd51, 4;
	add.s64 	%rd95, %rd1, %rd94;
	mov.f64 	%fd13, 0d0000000000000000;
	st.global.v2.f64 	[%rd95], {%fd13, %fd13};
	bra.uni 	$L__BB0_39;
$L__BB0_38:
	shl.b64 	%rd96, %rd51, 4;
	add.s64 	%rd97, %rd1, %rd96;
	mov.f64 	%fd14, 0d0000000000000000;
	mov.f64 	%fd15, 0d3FF0000000000000;
	st.global.v2.f64 	[%rd97], {%fd15, %fd14};
$L__BB0_39:
	add.s64 	%rd105, %rd51, %rd5;
	setp.lt.u64 	%p17, %rd105, %rd2;
	@%p17 bra 	$L__BB0_15;
$L__BB0_40:
	bar.sync 	0;
	ret;

}
	// .globl	_Z15copyBlockKernelP7double2iS0_i
.visible .entry _Z15copyBlockKernelP7double2iS0_i(
	.param .u64 .ptr .align 1 _Z15copyBlockKernelP7double2iS0_i_param_0,
	.param .u32 _Z15copyBlockKernelP7double2iS0_i_param_1,
	.param .u64 .ptr .align 1 _Z15copyBlockKernelP7double2iS0_i_param_2,
	.param .u32 _Z15copyBlockKernelP7double2iS0_i_param_3
)
{
	.reg .pred 	%p<5>;
	.reg .b32 	%r<15>;
	.reg .b64 	%rd<25>;
	.reg .b64 	%fd<3>;

	ld.param.u64 	%rd15, [_Z15copyBlockKernelP7double2iS0_i_param_0];
	ld.param.u32 	%r5, [_Z15copyBlockKernelP7double2iS0_i_param_1];
	ld.param.u64 	%rd16, [_Z15copyBlockKernelP7double2iS0_i_param_2];
	ld.param.u32 	%r6, [_Z15copyBlockKernelP7double2iS0_i_param_3];
	mov.u32 	%r7, %ctaid.y;
	mov.u32 	%r1, %ntid.y;
	mov.u32 	%r8, %tid.y;
	mad.lo.s32 	%r2, %r7, %r1, %r8;
	mov.u32 	%r9, %ctaid.x;
	mov.u32 	%r3, %ntid.x;
	mov.u32 	%r10, %tid.x;
	mad.lo.s32 	%r4, %r9, %r3, %r10;
	cvt.s64.s32 	%rd1, %r6;
	setp.ge.u32 	%p1, %r2, %r6;
	@%p1 bra 	$L__BB1_6;
	cvt.u64.u32 	%rd23, %r2;
	cvt.s64.s32 	%rd3, %r4;
	cvt.s64.s32 	%rd4, %r5;
	mov.u32 	%r11, %nctaid.x;
	mul.lo.s32 	%r12, %r3, %r11;
	cvt.u64.u32 	%rd5, %r12;
	mov.u32 	%r13, %nctaid.y;
	mul.lo.s32 	%r14, %r1, %r13;
	cvt.u64.u32 	%rd6, %r14;
	cvta.to.global.u64 	%rd7, %rd15;
	cvta.to.global.u64 	%rd8, %rd16;
$L__BB1_2:
	setp.ge.u32 	%p2, %r4, %r6;
	@%p2 bra 	$L__BB1_5;
	mul.lo.s64 	%rd10, %rd23, %rd1;
	mul.lo.s64 	%rd11, %rd23, %rd4;
	mov.u64 	%rd24, %rd3;
$L__BB1_4:
	add.s64 	%rd17, %rd24, %rd10;
	shl.b64 	%rd18, %rd17, 4;
	add.s64 	%rd19, %rd8, %rd18;
	add.s64 	%rd20, %rd24, %rd11;
	shl.b64 	%rd21, %rd20, 4;
	add.s64 	%rd22, %rd7, %rd21;
	ld.global.v2.f64 	{%fd1, %fd2}, [%rd22];
	st.global.v2.f64 	[%rd19], {%fd1, %fd2};
	add.s64 	%rd24, %rd24, %rd5;
	setp.lt.u64 	%p3, %rd24, %rd1;
	@%p3 bra 	$L__BB1_4;
$L__BB1_5:
	add.s64 	%rd23, %rd23, %rd6;
	setp.lt.u64 	%p4, %rd23, %rd1;
	@%p4 bra 	$L__BB1_2;
$L__BB1_6:
	ret;

}
	// .globl	_Z18copySubBlockKernelP7double2iiiS0_i
.visible .entry _Z18copySubBlockKernelP7double2iiiS0_i(
	.param .u64 .ptr .align 1 _Z18copySubBlockKernelP7double2iiiS0_i_param_0,
	.param .u32 _Z18copySubBlockKernelP7double2iiiS0_i_param_1,
	.param .u32 _Z18copySubBlockKernelP7double2iiiS0_i_param_2,
	.param .u32 _Z18copySubBlockKernelP7double2iiiS0_i_param_3,
	.param .u64 .ptr .align 1 _Z18copySubBlockKernelP7double2iiiS0_i_param_4,
	.param .u32 _Z18copySubBlockKernelP7double2iiiS0_i_param_5
)
{
	.reg .pred 	%p<2>;
	.reg .b32 	%r<20>;
	.reg .b64 	%rd<9>;
	.reg .b64 	%fd<3>;

	ld.param.u64 	%rd1, [_Z18copySubBlockKernelP7double2iiiS0_i_param_0];
	ld.param.u32 	%r3, [_Z18copySubBlockKernelP7double2iiiS0_i_param_1];
	ld.param.u32 	%r4, [_Z18copySubBlockKernelP7double2iiiS0_i_param_2];
	ld.param.u32 	%r5, [_Z18copySubBlockKernelP7double2iiiS0_i_param_3];
	ld.param.u64 	%rd2, [_Z18copySubBlockKernelP7double2iiiS0_i_param_4];
	ld.param.u32 	%r7, [_Z18copySubBlockKernelP7double2iiiS0_i_param_5];
	mov.u32 	%r8, %ctaid.y;
	mov.u32 	%r9, %ntid.y;
	mov.u32 	%r10, %tid.y;
	mad.lo.s32 	%r11, %r8, %r9, %r10;
	mov.u32 	%r12, %ctaid.x;
	mov.u32 	%r13, %ntid.x;
	mov.u32 	%r14, %tid.x;
	mad.lo.s32 	%r2, %r12, %r13, %r14;
	max.s32 	%r15, %r2, %r11;
	setp.ge.s32 	%p1, %r15, %r7;
	@%p1 bra 	$L__BB2_2;
	cvta.to.global.u64 	%rd3, %rd1;
	cvta.to.global.u64 	%rd4, %rd2;
	mad.lo.s32 	%r16, %r7, %r11, %r2;
	mul.wide.s32 	%rd5, %r16, 16;
	add.s64 	%rd6, %rd4, %rd5;
	mad.lo.s32 	%r17, %r5, %r3, %r4;
	mad.lo.s32 	%r18, %r3, %r11, %r2;
	mad.lo.s32 	%r19, %r17, %r7, %r18;
	mul.wide.s32 	%rd7, %r19, 16;
	add.s64 	%rd8, %rd3, %rd7;
	ld.global.v2.f64 	{%fd1, %fd2}, [%rd8];
	st.global.v2.f64 	[%rd6], {%fd1, %fd2};
$L__BB2_2:
	ret;

}


// ===== COMPILED SASS (sm_100) =====

	.target	sm_100

	.elftype	@"ET_EXEC"


//--------------------- .note.nv.tkinfo           --------------------------
	.section	.note.nv.tkinfo,"",@"SHT_NOTE"
	.sectionflags	@"SHF_NOTE_NV_TKINFO"
	.tkinfo
        /*0018*/ 	.word	0x00000002
        /*0030*/ 	.string	""
        /*0030*/ 	.string	"ptxas"
        /*0030*/ 	.string	"Cuda compilation tools, release 13.0, V13.0.88"
        /*0030*/ 	.string	"Build cuda_13.0.r13.0/compiler.36424714_0"
        /*0030*/ 	.string	"-arch sm_100 -m 64 "



//--------------------- .note.nv.cuinfo           --------------------------
	.section	.note.nv.cuinfo,"",@"SHT_NOTE"
	.sectionflags	@"SHF_NOTE_NV_CUINFO"
        /*0018*/ 	.short	0x0002
        /*001a*/ 	.short	0x0064
        /*001c*/ 	.short	0x0082
	.zero		2


//--------------------- .nv.info                  --------------------------
	.section	.nv.info,"",@"SHT_CUDA_INFO"
	.align	4


	//----- nvinfo : EIATTR_REGCOUNT
	.align		4
        /*0000*/ 	.byte	0x04, 0x2f
        /*0002*/ 	.short	(.L_1 - .L_0)
	.align		4
.L_0:
        /*0004*/ 	.word	index@(_Z22createUnitMatrixKernelP7double2i)
        /*0008*/ 	.word	0x0000001e


	//----- nvinfo : EIATTR_FRAME_SIZE
	.align		4
.L_1:
        /*000c*/ 	.byte	0x04, 0x11
        /*000e*/ 	.short	(.L_3 - .L_2)
	.align		4
.L_2:
        /*0010*/ 	.word	index@($__internal_0_$__cuda_sm20_div_u64)
        /*0014*/ 	.word	0x00000000


	//----- nvinfo : EIATTR_FRAME_SIZE
	.align		4
.L_3:
        /*0018*/ 	.byte	0x04, 0x11
        /*001a*/ 	.short	(.L_5 - .L_4)
	.align		4
.L_4:
        /*001c*/ 	.word	index@(_Z22createUnitMatrixKernelP7double2i)
        /*0020*/ 	.word	0x00000000


	//----- nvinfo : EIATTR_REGCOUNT
	.align		4
.L_5:
        /*0024*/ 	.byte	0x04, 0x2f
        /*0026*/ 	.short	(.L_7 - .L_6)
	.align		4
.L_6:
        /*0028*/ 	.word	index@(_Z15copyBlockKernelP7double2iS0_i)
        /*002c*/ 	.word	0x0000001a


	//----- nvinfo : EIATTR_FRAME_SIZE
	.align		4
.L_7:
        /*0030*/ 	.byte	0x04, 0x11
        /*0032*/ 	.short	(.L_9 - .L_8)
	.align		4
.L_8:
        /*0034*/ 	.word	index@(_Z15copyBlockKernelP7double2iS0_i)
        /*0038*/ 	.word	0x00000000


	//----- nvinfo : EIATTR_REGCOUNT
	.align		4
.L_9:
        /*003c*/ 	.byte	0x04, 0x2f
        /*003e*/ 	.short	(.L_11 - .L_10)
	.align		4
.L_10:
        /*0040*/ 	.word	index@(_Z18copySubBlockKernelP7double2iiiS0_i)
        /*0044*/ 	.word	0x0000000c


	//----- nvinfo : EIATTR_FRAME_SIZE
	.align		4
.L_11:
        /*0048*/ 	.byte	0x04, 0x11
        /*004a*/ 	.short	(.L_13 - .L_12)
	.align		4
.L_12:
        /*004c*/ 	.word	index@(_Z18copySubBlockKernelP7double2iiiS0_i)
        /*0050*/ 	.word	0x00000000


	//----- nvinfo : EIATTR_MIN_STACK_SIZE
	.align		4
.L_13:
        /*0054*/ 	.byte	0x04, 0x12
        /*0056*/ 	.short	(.L_15 - .L_14)
	.align		4
.L_14:
        /*0058*/ 	.word	index@(_Z18copySubBlockKernelP7double2iiiS0_i)
        /*005c*/ 	.word	0x00000000


	//----- nvinfo : EIATTR_MIN_STACK_SIZE
	.align		4
.L_15:
        /*0060*/ 	.byte	0x04, 0x12
        /*0062*/ 	.short	(.L_17 - .L_16)
	.align		4
.L_16:
        /*0064*/ 	.word	index@(_Z15copyBlockKernelP7double2iS0_i)
        /*0068*/ 	.word	0x00000000


	//----- nvinfo : EIATTR_MIN_STACK_SIZE
	.align		4
.L_17:
        /*006c*/ 	.byte	0x04, 0x12
        /*006e*/ 	.short	(.L_19 - .L_18)
	.align		4
.L_18:
        /*0070*/ 	.word	index@(_Z22createUnitMatrixKernelP7double2i)
        /*0074*/ 	.word	0x00000000
.L_19:


//--------------------- .nv.compat                --------------------------
	.section	.nv.compat,"",@"SHT_CUDA_COMPAT_INFO"
	.align	4
        /*0000*/ 	.byte	0x02, 0x09, 0x00, 0x00, 0x02, 0x02, 0x01, 0x00, 0x02, 0x05, 0x05, 0x00, 0x03, 0x07, 0x01, 0x01
        /*0010*/ 	.byte	0x02, 0x03, 0x00, 0x00, 0x02, 0x06, 0x01, 0x00, 0x04, 0x0b, 0x08, 0x00, 0x09, 0x00, 0x00, 0x00
        /*0020*/ 	.byte	0x00, 0x00, 0x00, 0x00


//--------------------- .nv.info._Z18copySubBlockKernelP7double2iiiS0_i --------------------------
	.section	.nv.info._Z18copySubBlockKernelP7double2iiiS0_i,"",@"SHT_CUDA_INFO"
	.sectionflags	@""
	.align	4


	//----- nvinfo : EIATTR_CUDA_API_VERSION
	.align		4
        /*0000*/ 	.byte	0x04, 0x37
        /*0002*/ 	.short	(.L_21 - .L_20)
.L_20:
        /*0004*/ 	.word	0x00000082


	//----- nvinfo : EIATTR_KPARAM_INFO
	.align		4
.L_21:
        /*0008*/ 	.byte	0x04, 0x17
        /*000a*/ 	.short	(.L_23 - .L_22)
.L_22:
        /*000c*/ 	.word	0x00000000
        /*0010*/ 	.short	0x0005
        /*0012*/ 	.short	0x0020
        /*0014*/ 	.byte	0x00, 0xf0, 0x11, 0x00


	//----- nvinfo : EIATTR_KPARAM_INFO
	.align		4
.L_23:
        /*0018*/ 	.byte	0x04, 0x17
        /*001a*/ 	.short	(.L_25 - .L_24)
.L_24:
        /*001c*/ 	.word	0x00000000
        /*0020*/ 	.short	0x0004
        /*0022*/ 	.short	0x0018
        /*0024*/ 	.byte	0x00, 0xf5, 0x21, 0x00


	//----- nvinfo : EIATTR_KPARAM_INFO
	.align		4
.L_25:
        /*0028*/ 	.byte	0x04, 0x17
        /*002a*/ 	.short	(.L_27 - .L_26)
.L_26:
        /*002c*/ 	.word	0x00000000
        /*0030*/ 	.short	0x0003
        /*0032*/ 	.short	0x0010
        /*0034*/ 	.byte	0x00, 0xf0, 0x11, 0x00


	//----- nvinfo : EIATTR_KPARAM_INFO
	.align		4
.L_27:
        /*0038*/ 	.byte	0x04, 0x17
        /*003a*/ 	.short	(.L_29 - .L_28)
.L_28:
        /*003c*/ 	.word	0x00000000
        /*0040*/ 	.short	0x0002
        /*0042*/ 	.short	0x000c
        /*0044*/ 	.byte	0x00, 0xf0, 0x11, 0x00


	//----- nvinfo : EIATTR_KPARAM_INFO
	.align		4
.L_29:
        /*0048*/ 	.byte	0x04, 0x17
        /*004a*/ 	.short	(.L_31 - .L_30)
.L_30:
        /*004c*/ 	.word	0x00000000
        /*0050*/ 	.short	0x0001
        /*0052*/ 	.short	0x0008
        /*0054*/ 	.byte	0x00, 0xf0, 0x11, 0x00


	//----- nvinfo : EIATTR_KPARAM_INFO
	.align		4
.L_31:
        /*0058*/ 	.byte	0x04, 0x17
        /*005a*/ 	.short	(.L_33 - .L_32)
.L_32:
        /*005c*/ 	.word	0x00000000
        /*0060*/ 	.short	0x0000
        /*0062*/ 	.short	0x0000
        /*0064*/ 	.byte	0x00, 0xf5, 0x21, 0x00


	//----- nvinfo : EIATTR_SPARSE_MMA_MASK
	.align		4
.L_33:
        /*0068*/ 	.byte	0x03, 0x50
        /*006a*/ 	.short	0x0000


	//----- nvinfo : EIATTR_MAXREG_COUNT
	.align		4
        /*006c*/ 	.byte	0x03, 0x1b
        /*006e*/ 	.short	0x00ff


	//----- nvinfo : EIATTR_MERCURY_ISA_VERSION
	.align		4
        /*0070*/ 	.byte	0x03, 0x5f
        /*0072*/ 	.short	0x0101


	//----- nvinfo : EIATTR_VRC_CTA_INIT_COUNT
	.align		4
        /*0074*/ 	.byte	0x02, 0x4a
	.zero		1
	.zero		1


	//----- nvinfo : EIATTR_EXIT_INSTR_OFFSETS
	.align		4
        /*0078*/ 	.byte	0x04, 0x1c
        /*007a*/ 	.short	(.L_35 - .L_34)


	//   ....[0]....
.L_34:
        /*007c*/ 	.word	0x000000c0


	//   ....[1]....
        /*0080*/ 	.word	0x000001a0


	//----- nvinfo : EIATTR_CBANK_PARAM_SIZE
	.align		4
.L_35:
        /*0084*/ 	.byte	0x03, 0x19
        /*0086*/ 	.short	0x0024


	//----- nvinfo : EIATTR_PARAM_CBANK
	.align		4
        /*0088*/ 	.byte	0x04, 0x0a
        /*008a*/ 	.short	(.L_37 - .L_36)
	.align		4
.L_36:
        /*008c*/ 	.word	index@(.nv.constant0._Z18copySubBlockKernelP7double2iiiS0_i)
        /*0090*/ 	.short	0x0380
        /*0092*/ 	.short	0x0024


	//----- nvinfo : EIATTR_SW_WAR
	.align		4
.L_37:
        /*0094*/ 	.byte	0x04, 0x36
        /*0096*/ 	.short	(.L_39 - .L_38)
.L_38:
        /*0098*/ 	.word	0x00000008
.L_39:


//--------------------- .nv.info._Z15copyBlockKernelP7double2iS0_i --------------------------
	.section	.nv.info._Z15copyBlockKernelP7double2iS0_i,"",@"SHT_CUDA_INFO"
	.sectionflags	@""
	.align	4


	//----- nvinfo : EIATTR_CUDA_API_VERSION
	.align		4
        /*0000*/ 	.byte	0x04, 0x37
        /*0002*/ 	.short	(.L_41 - .L_40)
.L_40:
        /*0004*/ 	.word	0x00000082


	//----- nvinfo : EIATTR_KPARAM_INFO
	.align		4
.L_41:
        /*0008*/ 	.byte	0x04, 0x17
        /*000a*/ 	.short	(.L_43 - .L_42)
.L_42:
        /*000c*/ 	.word	0x00000000
        /*0010*/ 	.short	0x0003
        /*0012*/ 	.short	0x0018
        /*0014*/ 	.byte	0x00, 0xf0, 0x11, 0x00


	//----- nvinfo : EIATTR_KPARAM_INFO
	.align		4
.L_43:
        /*0018*/ 	.byte	0x04, 0x17
        /*001a*/ 	.short	(.L_45 - .L_44)
.L_44:
        /*001c*/ 	.word	0x00000000
        /*0020*/ 	.short	0x0002
        /*0022*/ 	.short	0x0010
        /*0024*/ 	.byte	0x00, 0xf5, 0x21, 0x00


	//----- nvinfo : EIATTR_KPARAM_INFO
	.align		4
.L_45:
        /*0028*/ 	.byte	0x04, 0x17
        /*002a*/ 	.short	(.L_47 - .L_46)
.L_46:
        /*002c*/ 	.word	0x00000000
        /*0030*/ 	.short	0x0001
        /*0032*/ 	.short	0x0008
        /*0034*/ 	.byte	0x00, 0xf0, 0x11, 0x00


	//----- nvinfo : EIATTR_KPARAM_INFO
	.align		4
.L_47:
        /*0038*/ 	.byte	0x04, 0x17
        /*003a*/ 	.short	(.L_49 - .L_48)
.L_48:
        /*003c*/ 	.word	0x00000000
        /*0040*/ 	.short	0x0000
        /*0042*/ 	.short	0x0000
        /*0044*/ 	.byte	0x00, 0xf5, 0x21, 0x00


	//----- nvinfo : EIATTR_SPARSE_MMA_MASK
	.align		4
.L_49:
        /*0048*/ 	.byte	0x03, 0x50
        /*004a*/ 	.short	0x0000


	//----- nvinfo : EIATTR_MAXREG_COUNT
	.align		4
        /*004c*/ 	.byte	0x03, 0x1b
        /*004e*/ 	.short	0x00ff


	//----- nvinfo : EIATTR_MERCURY_ISA_VERSION
	.align		4
        /*0050*/ 	.byte	0x03, 0x5f
        /*0052*/ 	.short	0x0101


	//----- nvinfo : EIATTR_VRC_CTA_INIT_COUNT
	.align		4
        /*0054*/ 	.byte	0x02, 0x4a
	.zero		1
	.zero		1


	//----- nvinfo : EIATTR_EXIT_INSTR_OFFSETS
	.align		4
        /*0058*/ 	.byte	0x04, 0x1c
        /*005a*/ 	.short	(.L_51 - .L_50)


	//   ....[0]....
.L_50:
        /*005c*/ 	.word	0x000000b0


	//   ....[1]....
        /*0060*/ 	.word	0x000003c0


	//----- nvinfo : EIATTR_CRS_STACK_SIZE
	.align		4
.L_51:
        /*0064*/ 	.byte	0x04, 0x1e
        /*0066*/ 	.short	(.L_53 - .L_52)
.L_52:
        /*0068*/ 	.word	0x00000000


	//----- nvinfo : EIATTR_CBANK_PARAM_SIZE
	.align		4
.L_53:
        /*006c*/ 	.byte	0x03, 0x19
        /*006e*/ 	.short	0x001c


	//----- nvinfo : EIATTR_PARAM_CBANK
	.align		4
        /*0070*/ 	.byte	0x04, 0x0a
        /*0072*/ 	.short	(.L_55 - .L_54)
	.align		4
.L_54:
        /*0074*/ 	.word	index@(.nv.constant0._Z15copyBlockKernelP7double2iS0_i)
        /*0078*/ 	.short	0x0380
        /*007a*/ 	.short	0x001c


	//----- nvinfo : EIATTR_SW_WAR
	.align		4
.L_55:
        /*007c*/ 	.byte	0x04, 0x36
        /*007e*/ 	.short	(.L_57 - .L_56)
.L_56:
        /*0080*/ 	.word	0x00000008
.L_57:


//--------------------- .nv.info._Z22createUnitMatrixKernelP7double2i --------------------------
	.section	.nv.info._Z22createUnitMatrixKernelP7double2i,"",@"SHT_CUDA_INFO"
	.sectionflags	@""
	.align	4


	//----- nvinfo : EIATTR_CUDA_API_VERSION
	.align		4
        /*0000*/ 	.byte	0x04, 0x37
        /*0002*/ 	.short	(.L_59 - .L_58)
.L_58:
        /*0004*/ 	.word	0x00000082


	//----- nvinfo : EIATTR_KPARAM_INFO
	.align		4
.L_59:
        /*0008*/ 	.byte	0x04, 0x17
        /*000a*/ 	.short	(.L_61 - .L_60)
.L_60:
        /*000c*/ 	.word	0x00000000
        /*0010*/ 	.short	0x0001
        /*0012*/ 	.short	0x0008
        /*0014*/ 	.byte	0x00, 0xf0, 0x11, 0x00


	//----- nvinfo : EIATTR_KPARAM_INFO
	.align		4
.L_61:
        /*0018*/ 	.byte	0x04, 0x17
        /*001a*/ 	.short	(.L_63 - .L_62)
.L_62:
        /*001c*/ 	.word	0x00000000
        /*0020*/ 	.short	0x0000
        /*0022*/ 	.short	0x0000
        /*0024*/ 	.byte	0x00, 0xf5, 0x21, 0x00


	//----- nvinfo : EIATTR_SPARSE_MMA_MASK
	.align		4
.L_63:
        /*0028*/ 	.byte	0x03, 0x50
        /*002a*/ 	.short	0x0000


	//----- nvinfo : EIATTR_MAXREG_COUNT
	.align		4
        /*002c*/ 	.byte	0x03, 0x1b
        /*002e*/ 	.short	0x00ff


	//----- nvinfo : EIATTR_NUM_BARRIERS
	.align		4
        /*0030*/ 	.byte	0x02, 0x4c
        /*0032*/ 	.byte	0x01
	.zero		1


	//----- nvinfo : EIATTR_MERCURY_ISA_VERSION
	.align		4
        /*0034*/ 	.byte	0x03, 0x5f
        /*0036*/ 	.short	0x0101


	//----- nvinfo : EIATTR_VRC_CTA_INIT_COUNT
	.align		4
        /*0038*/ 	.byte	0x02, 0x4a
	.zero		1
	.zero		1


	//----- nvinfo : EIATTR_EXIT_INSTR_OFFSETS
	.align		4
        /*003c*/ 	.byte	0x04, 0x1c
        /*003e*/ 	.short	(.L_65 - .L_64)


	//   ....[0]....
.L_64:
        /*0040*/ 	.word	0x000017b0


	//----- nvinfo : EIATTR_CRS_STACK_SIZE
	.align		4
.L_65:
        /*0044*/ 	.byte	0x04, 0x1e
        /*0046*/ 	.short	(.L_67 - .L_66)
.L_66:
        /*0048*/ 	.word	0x00000000


	//----- nvinfo : EIATTR_CBANK_PARAM_SIZE
	.align		4
.L_67:
        /*004c*/ 	.byte	0x03, 0x19
        /*004e*/ 	.short	0x000c


	//----- nvinfo : EIATTR_PARAM_CBANK
	.align		4
        /*0050*/ 	.byte	0x04, 0x0a
        /*0052*/ 	.short	(.L_69 - .L_68)
	.align		4
.L_68:
        /*0054*/ 	.word	index@(.nv.constant0._Z22createUnitMatrixKernelP7double2i)
        /*0058*/ 	.short	0x0380
        /*005a*/ 	.short	0x000c


	//----- nvinfo : EIATTR_SW_WAR
	.align		4
.L_69:
        /*005c*/ 	.byte	0x04, 0x36
        /*005e*/ 	.short	(.L_71 - .L_70)
.L_70:
        /*0060*/ 	.word	0x00000008
.L_71:


//--------------------- .nv.callgraph             --------------------------
	.section	.nv.callgraph,"",@"SHT_CUDA_CALLGRAPH"
	.align	4
	.sectionentsize	8
	.align		4
        /*0000*/ 	.word	0x00000000
	.align		4
        /*0004*/ 	.word	0xffffffff
	.align		4
        /*0008*/ 	.word	0x00000000
	.align		4
        /*000c*/ 	.word	0xfffffffe
	.align		4
        /*0010*/ 	.word	0x00000000
	.align		4
        /*0014*/ 	.word	0xfffffffd
	.align		4
        /*0018*/ 	.word	0x00000000
	.align		4
        /*001c*/ 	.word	0xfffffffc


//--------------------- .text._Z18copySubBlockKernelP7double2iiiS0_i --------------------------
	.section	.text._Z18copySubBlockKernelP7double2iiiS0_i,"ax",@progbits
	.align	128
        .global         _Z18copySubBlockKernelP7double2iiiS0_i
        .type           _Z18copySubBlockKernelP7double2iiiS0_i,@function
        .size           _Z18copySubBlockKernelP7double2iiiS0_i,(.L_x_32 - _Z18copySubBlockKernelP7double2iiiS0_i)
        .other          _Z18copySubBlockKernelP7double2iiiS0_i,@"STO_CUDA_ENTRY STV_DEFAULT"
_Z18copySubBlockKernelP7double2iiiS0_i:
.text._Z18copySubBlockKernelP7double2iiiS0_i:
[----:B------:R-:W-:Y:S01]  /*0000*/  LDC R1, c[0x0][0x37c] ;  /* 0x0000df00ff017b82 */ /* 0x000fe20000000800 */
[----:B------:R-:W0:Y:S07]  /*0010*/  S2R R0, SR_TID.Y ;  /* 0x0000000000007919 */ /* 0x000e2e0000002200 */
[----:B------:R-:W0:Y:S01]  /*0020*/  S2UR UR4, SR_CTAID.Y ;  /* 0x00000000000479c3 */ /* 0x000e220000002600 */
[----:B------:R-:W1:Y:S01]  /*0030*/  LDCU UR6, c[0x0][0x3a0] ;  /* 0x00007400ff0677ac */ /* 0x000e620008000800 */
[----:B------:R-:W2:Y:S06]  /*0040*/  S2R R3, SR_TID.X ;  /* 0x0000000000037919 */ /* 0x000eac0000002100 */
[----:B------:R-:W0:Y:S08]  /*0050*/  LDC R9, c[0x0][0x364] ;  /* 0x0000d900ff097b82 */ /* 0x000e300000000800 */
[----:B------:R-:W2:Y:S08]  /*0060*/  S2UR UR5, SR_CTAID.X ;  /* 0x00000000000579c3 */ /* 0x000eb00000002500 */
[----:B------:R-:W2:Y:S01]  /*0070*/  LDC R2, c[0x0][0x360] ;  /* 0x0000d800ff027b82 */ /* 0x000ea20000000800 */
[----:B0-----:R-:W-:-:S02]  /*0080*/  IMAD R9, R9, UR4, R0 ;  /* 0x0000000409097c24 */ /* 0x001fc4000f8e0200 */
[----:B--2---:R-:W-:-:S05]  /*0090*/  IMAD R0, R2, UR5, R3 ;  /* 0x0000000502007c24 */ /* 0x004fca000f8e0203 */
[----:B------:R-:W-:-:S04]  /*00a0*/  VIMNMX R2, PT, PT, R9, R0, !PT ;  /* 0x0000000009027248 */ /* 0x000fc80007fe0100 */
[----:B-1----:R-:W-:-:S13]  /*00b0*/  ISETP.GE.AND P0, PT, R2, UR6, PT ;  /* 0x0000000602007c0c */ /* 0x002fda000bf06270 */
[----:B------:R-:W-:Y:S05]  /*00c0*/  @P0 EXIT ;  /* 0x000000000000094d */ /* 0x000fea0003800000 */
[----:B------:R-:W0:Y:S01]  /*00d0*/  LDC.64 R6, c[0x0][0x388] ;  /* 0x0000e200ff067b82 */ /* 0x000e220000000a00 */
[----:B------:R-:W0:Y:S01]  /*00e0*/  LDCU UR7, c[0x0][0x390] ;  /* 0x00007200ff0777ac */ /* 0x000e220008000800 */
[----:B------:R-:W1:Y:S06]  /*00f0*/  LDCU.64 UR4, c[0x0][0x358] ;  /* 0x00006b00ff0477ac */ /* 0x000e6c0008000a00 */
[----:B------:R-:W2:Y:S01]  /*0100*/  LDC.64 R4, c[0x0][0x380] ;  /* 0x0000e000ff047b82 */ /* 0x000ea20000000a00 */
[----:B0-----:R-:W-:Y:S02]  /*0110*/  IMAD R2, R6, UR7, R7 ;  /* 0x0000000706027c24 */ /* 0x001fe4000f8e0207 */
[----:B------:R-:W-:-:S04]  /*0120*/  IMAD R3, R9, R6, R0 ;  /* 0x0000000609037224 */ /* 0x000fc800078e0200 */
[----:B------:R-:W-:-:S04]  /*0130*/  IMAD R3, R2, UR6, R3 ;  /* 0x0000000602037c24 */ /* 0x000fc8000f8e0203 */
[----:B--2---:R-:W-:Y:S02]  /*0140*/  IMAD.WIDE R4, R3, 0x10, R4 ;  /* 0x0000001003047825 */ /* 0x004fe400078e0204 */
[----:B------:R-:W0:Y:S04]  /*0150*/  LDC.64 R2, c[0x0][0x398] ;  /* 0x0000e600ff027b82 */ /* 0x000e280000000a00 */
[----:B-1----:R-:W2:Y:S01]  /*0160*/  LDG.E.128 R4, desc[UR4][R4.64] ;  /* 0x0000000404047981 */ /* 0x002ea2000c1e1d00 */
[----:B------:R-:W-:-:S04]  /*0170*/  IMAD R9, R9, UR6, R0 ;  /* 0x0000000609097c24 */ /* 0x000fc8000f8e0200 */
[----:B0-----:R-:W-:-:S05]  /*0180*/  IMAD.WIDE R2, R9, 0x10, R2 ;  /* 0x0000001009027825 */ /* 0x001fca00078e0202 */
[----:B--2---:R-:W-:Y:S01]  /*0190*/  STG.E.128 desc[UR4][R2.64], R4 ;  /* 0x0000000402007986 */ /* 0x004fe2000c101d04 */
[----:B------:R-:W-:Y:S05]  /*01a0*/  EXIT ;  /* 0x000000000000794d */ /* 0x000fea0003800000 */
.L_x_0:
[----:B------:R-:W-:-:S00]  /*01b0*/  BRA `(.L_x_0) ;  /* 0xfffffffc00fc7947 */ /* 0x000fc0000383ffff */
[----:B------:R-:W-:-:S00]  /*01c0*/  NOP ;  /* 0x0000000000007918 */ /* 0x000fc00000000000 */
        /* <DEDUP_REMOVED lines=11> */
.L_x_32:


//--------------------- .text._Z15copyBlockKernelP7double2iS0_i --------------------------
	.section	.text._Z15copyBlockKernelP7double2iS0_i,"ax",@progbits
	.align	128
        .global         _Z15copyBlockKernelP7double2iS0_i
        .type           _Z15copyBlockKernelP7double2iS0_i,@function
        .size           _Z15copyBlockKernelP7double2iS0_i,(.L_x_33 - _Z15copyBlockKernelP7double2iS0_i)
        .other          _Z15copyBlockKernelP7double2iS0_i,@"STO_CUDA_ENTRY STV_DEFAULT"
_Z15copyBlockKernelP7double2iS0_i:
.text._Z15copyBlockKernelP7double2iS0_i:
        /* <DEDUP_REMOVED lines=8> */
[----:B0-----:R-:W-:-:S05]  /*0080*/  IMAD R12, R19, UR4, R12 ;  /* 0x00000004130c7c24 */ /* 0x001fca000f8e020c */
[----:B-1----:R-:W-:Y:S01]  /*0090*/  ISETP.GE.U32.AND P0, PT, R12, UR5, PT ;  /* 0x000000050c007c0c */ /* 0x002fe2000bf06070 */
[----:B--2---:R-:W-:-:S12]  /*00a0*/  IMAD R0, R15, UR6, R0 ;  /* 0x000000060f007c24 */ /* 0x004fd8000f8e0200 */
[----:B------:R-:W-:Y:S05]  /*00b0*/  @P0 EXIT ;  /* 0x000000000000094d */ /* 0x000fea0003800000 */
[----:B------:R-:W0:Y:S01]  /*00c0*/  LDCU UR6, c[0x0][0x370] ;  /* 0x00006e00ff0677ac */ /* 0x000e220008000800 */
[----:B------:R-:W-:Y:S01]  /*00d0*/  SHF.R.S32.HI R13, RZ, 0x1f, R0 ;  /* 0x0000001fff0d7819 */ /* 0x000fe20000011400 */
[----:B------:R-:W-:Y:S01]  /*00e0*/  IMAD.MOV.U32 R14, RZ, RZ, RZ ;  /* 0x000000ffff0e7224 */ /* 0x000fe200078e00ff */
[----:B------:R-:W1:Y:S01]  /*00f0*/  LDCU UR7, c[0x0][0x374] ;  /* 0x00006e80ff0777ac */ /* 0x000e620008000800 */
[----:B------:R-:W2:Y:S01]  /*0100*/  LDCU UR4, c[0x0][0x388] ;  /* 0x00007100ff0477ac */ /* 0x000ea20008000800 */
[----:B------:R-:W3:Y:S01]  /*0110*/  LDCU.64 UR8, c[0x0][0x358] ;  /* 0x00006b00ff0877ac */ /* 0x000ee20008000a00 */
[----:B------:R-:W4:Y:S01]  /*0120*/  LDCU.64 UR10, c[0x0][0x390] ;  /* 0x00007200ff0a77ac */ /* 0x000f220008000a00 */
[----:B0-----:R-:W-:Y:S01]  /*0130*/  IMAD R15, R15, UR6, RZ ;  /* 0x000000060f0f7c24 */ /* 0x001fe2000f8e02ff */
[----:B------:R-:W0:Y:S01]  /*0140*/  LDCU.64 UR12, c[0x0][0x380] ;  /* 0x00007000ff0c77ac */ /* 0x000e220008000a00 */
[----:B-1----:R-:W-:Y:S01]  /*0150*/  IMAD R19, R19, UR7, RZ ;  /* 0x0000000713137c24 */ /* 0x002fe2000f8e02ff */
[----:B------:R-:W-:-:S02]  /*0160*/  USHF.R.S32.HI UR5, URZ, 0x1f, UR5 ;  /* 0x0000001fff057899 */ /* 0x000fc40008011405 */
[----:B--234-:R-:W-:-:S12]  /*0170*/  USHF.R.S32.HI UR4, URZ, 0x1f, UR4 ;  /* 0x0000001fff047899 */ /* 0x01cfd80008011404 */
.L_x_4:
[----:B-1----:R-:W1:Y:S01]  /*0180*/  LDC R17, c[0x0][0x398] ;  /* 0x0000e600ff117b82 */ /* 0x002e620000000800 */
[----:B------:R-:W-:Y:S01]  /*0190*/  BSSY.RECONVERGENT B0, `(.L_x_1) ;  /* 0x000001d000007945 */ /* 0x000fe20003800200 */
[----:B-1----:R-:W-:-:S13]  /*01a0*/  ISETP.GE.U32.AND P0, PT, R0, R17, PT ;  /* 0x000000110000720c */ /* 0x002fda0003f06070 */
[----:B------:R-:W-:Y:S05]  /*01b0*/  @P0 BRA `(.L_x_2) ;  /* 0x0000000000680947 */ /* 0x000fea0003800000 */
[----:B------:R-:W1:Y:S01]  /*01c0*/  LDCU UR6, c[0x0][0x388] ;  /* 0x00007100ff0677ac */ /* 0x000e620008000800 */
[-C--:B------:R-:W-:Y:S02]  /*01d0*/  IMAD R5, R14, R17.reuse, RZ ;  /* 0x000000110e057224 */ /* 0x080fe400078e02ff */
[----:B------:R-:W-:-:S04]  /*01e0*/  IMAD.WIDE.U32 R2, R12, R17, RZ ;  /* 0x000000110c027225 */ /* 0x000fc800078e00ff */
[----:B------:R-:W-:Y:S02]  /*01f0*/  IMAD R5, R12, UR5, R5 ;  /* 0x000000050c057c24 */ /* 0x000fe4000f8e0205 */
[----:B------:R-:W-:Y:S02]  /*0200*/  IMAD.MOV.U32 R18, RZ, RZ, R0 ;  /* 0x000000ffff127224 */ /* 0x000fe400078e0000 */
[----:B------:R-:W-:Y:S01]  /*0210*/  IMAD.MOV.U32 R20, RZ, RZ, R13 ;  /* 0x000000ffff147224 */ /* 0x000fe200078e000d */
[----:B------:R-:W-:Y:S01]  /*0220*/  IADD3 R21, PT, PT, R3, R5, RZ ;  /* 0x0000000503157210 */ /* 0x000fe20007ffe0ff */
[----:B-1----:R-:W-:Y:S02]  /*0230*/  IMAD R7, R14, UR6, RZ ;  /* 0x000000060e077c24 */ /* 0x002fe4000f8e02ff */
[----:B------:R-:W-:-:S04]  /*0240*/  IMAD.WIDE.U32 R8, R12, UR6, RZ ;  /* 0x000000060c087c25 */ /* 0x000fc8000f8e00ff */
[----:B------:R-:W-:-:S04]  /*0250*/  IMAD R7, R12, UR4, R7 ;  /* 0x000000040c077c24 */ /* 0x000fc8000f8e0207 */
[----:B------:R-:W-:-:S07]  /*0260*/  IMAD.IADD R23, R9, 0x1, R7 ;  /* 0x0000000109177824 */ /* 0x000fce00078e0207 */
.L_x_3:
[----:B-1----:R-:W-:-:S05]  /*0270*/  IADD3 R5, P0, PT, R18, R8, RZ ;  /* 0x0000000812057210 */ /* 0x002fca0007f1e0ff */
[----:B------:R-:W-:Y:S01]  /*0280*/  IMAD.X R6, R20, 0x1, R23, P0 ;  /* 0x0000000114067824 */ /* 0x000fe200000e0617 */
[----:B0-----:R-:W-:-:S04]  /*0290*/  LEA R4, P0, R5, UR12, 0x4 ;  /* 0x0000000c05047c11 */ /* 0x001fc8000f8020ff */
[----:B------:R-:W-:-:S06]  /*02a0*/  LEA.HI.X R5, R5, UR13, R6, 0x4, P0 ;  /* 0x0000000d05057c11 */ /* 0x000fcc00080f2406 */
[----:B------:R-:W2:Y:S01]  /*02b0*/  LDG.E.128 R4, desc[UR8][R4.64] ;  /* 0x0000000804047981 */ /* 0x000ea2000c1e1d00 */
[----:B------:R-:W-:-:S04]  /*02c0*/  IADD3 R11, P0, PT, R18, R2, RZ ;  /* 0x00000002120b7210 */ /* 0x000fc80007f1e0ff */
[----:B------:R-:W-:Y:S02]  /*02d0*/  IADD3.X R16, PT, PT, R20, R21, RZ, P0, !PT ;  /* 0x0000001514107210 */ /* 0x000fe400007fe4ff */
[----:B------:R-:W-:-:S04]  /*02e0*/  LEA R10, P0, R11, UR10, 0x4 ;  /* 0x0000000a0b0a7c11 */ /* 0x000fc8000f8020ff */
[----:B------:R-:W-:Y:S02]  /*02f0*/  LEA.HI.X R11, R11, UR11, R16, 0x4, P0 ;  /* 0x0000000b0b0b7c11 */ /* 0x000fe400080f2410 */
[----:B------:R-:W-:-:S05]  /*0300*/  IADD3 R18, P0, PT, R15, R18, RZ ;  /* 0x000000120f127210 */ /* 0x000fca0007f1e0ff */
[----:B------:R-:W-:Y:S01]  /*0310*/  IMAD.X R20, RZ, RZ, R20, P0 ;  /* 0x000000ffff147224 */ /* 0x000fe200000e0614 */
[----:B------:R-:W-:-:S04]  /*0320*/  ISETP.GE.U32.AND P0, PT, R18, R17, PT ;  /* 0x000000111200720c */ /* 0x000fc80003f06070 */
[----:B------:R-:W-:Y:S01]  /*0330*/  ISETP.GE.U32.AND.EX P0, PT, R20, UR5, PT, P0 ;  /* 0x0000000514007c0c */ /* 0x000fe2000bf06100 */
[----:B--2---:R1:W-:-:S12]  /*0340*/  STG.E.128 desc[UR8][R10.64], R4 ;  /* 0x000000040a007986 */ /* 0x0043d8000c101d08 */
[----:B------:R-:W-:Y:S05]  /*0350*/  @!P0 BRA `(.L_x_3) ;  /* 0xfffffffc00c48947 */ /* 0x000fea000383ffff */
.L_x_2:
[----:B0-----:R-:W-:Y:S05]  /*0360*/  BSYNC.RECONVERGENT B0 ;  /* 0x0000000000007941 */ /* 0x001fea0003800200 */
.L_x_1:
[----:B------:R-:W-:-:S04]  /*0370*/  IADD3 R12, P1, PT, R19, R12, RZ ;  /* 0x0000000c130c7210 */ /* 0x000fc80007f3e0ff */
[----:B------:R-:W-:Y:S02]  /*0380*/  ISETP.GE.U32.AND P0, PT, R12, R17, PT ;  /* 0x000000110c00720c */ /* 0x000fe40003f06070 */
[----:B------:R-:W-:-:S04]  /*0390*/  IADD3.X R14, PT, PT, RZ, R14, RZ, P1, !PT ;  /* 0x0000000eff0e7210 */ /* 0x000fc80000ffe4ff */
[----:B------:R-:W-:-:S13]  /*03a0*/  ISETP.GE.U32.AND.EX P0, PT, R14, UR5, PT, P0 ;  /* 0x000000050e007c0c */ /* 0x000fda000bf06100 */
[----:B------:R-:W-:Y:S05]  /*03b0*/  @!P0 BRA `(.L_x_4) ;  /* 0xfffffffc00708947 */ /* 0x000fea000383ffff */
[----:B------:R-:W-:Y:S05]  /*03c0*/  EXIT ;  /* 0x000000000000794d */ /* 0x000fea0003800000 */
.L_x_5:
        /* <DEDUP_REMOVED lines=11> */
.L_x_33:


//--------------------- .text._Z22createUnitMatrixKernelP7double2i --------------------------
	.section	.text._Z22createUnitMatrixKernelP7double2i,"ax",@progbits
	.align	128
        .global         _Z22createUnitMatrixKernelP7double2i
        .type           _Z22createUnitMatrixKernelP7double2i,@function
        .size           _Z22createUnitMatrixKernelP7double2i,(.L_x_31 - _Z22createUnitMatrixKernelP7double2i)
        .other          _Z22createUnitMatrixKernelP7double2i,@"STO_CUDA_ENTRY STV_DEFAULT"
_Z22createUnitMatrixKernelP7double2i:
.text._Z22createUnitMatrixKernelP7double2i:
[----:B------:R-:W-:Y:S01]  /*0000*/  LDC R1, c[0x0][0x37c] ;  /* 0x0000df00ff017b82 */ /* 0x000fe20000000800 */
[----:B------:R-:W0:Y:S07]  /*0010*/  S2R R3, SR_TID.X ;  /* 0x0000000000037919 */ /* 0x000e2e0000002100 */
[----:B------:R-:W0:Y:S01]  /*0020*/  S2UR UR5, SR_CTAID.X ;  /* 0x00000000000579c3 */ /* 0x000e220000002500 */
[----:B------:R-:W1:Y:S01]  /*0030*/  LDCU UR4, c[0x0][0x388] ;  /* 0x00007100ff0477ac */ /* 0x000e620008000800 */
[----:B------:R-:W-:Y:S01]  /*0040*/  BSSY.RECONVERGENT B0, `(.L_x_6) ;  /* 0x0000175000007945 */ /* 0x000fe20003800200 */
[----:B------:R-:W2:Y:S05]  /*0050*/  LDCU UR9, c[0x0][0x388] ;  /* 0x00007100ff0977ac */ /* 0x000eaa0008000800 */
[----:B------:R-:W0:Y:S01]  /*0060*/  LDC R2, c[0x0][0x360] ;  /* 0x0000d800ff027b82 */ /* 0x000e220000000800 */
[----:B------:R-:W3:Y:S01]  /*0070*/  LDCU UR8, c[0x0][0x388] ;  /* 0x00007100ff0877ac */ /* 0x000ee20008000800 */
[----:B------:R-:W4:Y:S01]  /*0080*/  LDCU.64 UR10, c[0x0][0x380] ;  /* 0x00007000ff0a77ac */ /* 0x000f220008000a00 */
[----:B-1----:R-:W-:Y:S01]  /*0090*/  UIMAD UR4, UR4, UR4, URZ ;  /* 0x00000004040472a4 */ /* 0x002fe2000f8e02ff */
[----:B0-----:R-:W-:-:S05]  /*00a0*/  IMAD R6, R2, UR5, R3 ;  /* 0x0000000502067c24 */ /* 0x001fca000f8e0203 */
[----:B------:R-:W-:-:S13]  /*00b0*/  ISETP.GE.U32.AND P0, PT, R6, UR4, PT ;  /* 0x0000000406007c0c */ /* 0x000fda000bf06070 */
[----:B--234-:R-:W-:Y:S05]  /*00c0*/  @P0 BRA `(.L_x_7) ;  /* 0x0000001400b00947 */ /* 0x01cfea0003800000 */
[----:B------:R-:W0:Y:S01]  /*00d0*/  LDCU UR5, c[0x0][0x370] ;  /* 0x00006e00ff0577ac */ /* 0x000e220008000800 */
[----:B------:R-:W-:Y:S01]  /*00e0*/  SHF.R.S32.HI R5, RZ, 0x1f, R6 ;  /* 0x0000001fff057819 */ /* 0x000fe20000011406 */
[----:B------:R-:W-:Y:S01]  /*00f0*/  BSSY.RECONVERGENT B1, `(.L_x_8) ;  /* 0x000002a000017945 */ /* 0x000fe20003800200 */
[----:B0-----:R-:W-:-:S05]  /*0100*/  IMAD R2, R2, UR5, RZ ;  /* 0x0000000502027c24 */ /* 0x001fca000f8e02ff */
[----:B------:R-:W-:-:S04]  /*0110*/  IADD3 R0, P1, PT, R6, R2, RZ ;  /* 0x0000000206007210 */ /* 0x000fc80007f3e0ff */
[C---:B------:R-:W-:Y:S01]  /*0120*/  ISETP.GE.U32.AND P0, PT, R0.reuse, UR4, PT ;  /* 0x0000000400007c0c */ /* 0x040fe2000bf06070 */
[----:B------:R-:W-:Y:S01]  /*0130*/  IMAD.X R4, RZ, RZ, R5, P1 ;  /* 0x000000ffff047224 */ /* 0x000fe200008e0605 */
[----:B------:R-:W-:-:S04]  /*0140*/  ISETP.GT.U32.AND P1, PT, R0, UR4, PT ;  /* 0x0000000400007c0c */ /* 0x000fc8000bf24070 */
[C---:B------:R-:W-:Y:S02]  /*0150*/  ISETP.GE.U32.AND.EX P0, PT, R4.reuse, RZ, PT, P0 ;  /* 0x000000ff0400720c */ /* 0x040fe40003f06100 */
[----:B------:R-:W-:Y:S02]  /*0160*/  ISETP.GT.U32.AND.EX P1, PT, R4, RZ, PT, P1 ;  /* 0x000000ff0400720c */ /* 0x000fe40003f24110 */
[----:B------:R-:W-:Y:S02]  /*0170*/  SEL R7, RZ, 0x1, P0 ;  /* 0x00000001ff077807 */ /* 0x000fe40000000000 */
[----:B------:R-:W-:Y:S02]  /*0180*/  SEL R14, R0, UR4, P1 ;  /* 0x00000004000e7c07 */ /* 0x000fe40008800000 */
[----:B------:R-:W-:Y:S02]  /*0190*/  SEL R9, R4, RZ, P1 ;  /* 0x000000ff04097207 */ /* 0x000fe40000800000 */
[----:B------:R-:W-:-:S02]  /*01a0*/  IADD3 R14, P1, P2, R14, -R0, -R7 ;  /* 0x800000000e0e7210 */ /* 0x000fc40007a3e807 */
[C---:B------:R-:W-:Y:S02]  /*01b0*/  ISETP.GT.U32.AND P0, PT, R2.reuse, 0x1, PT ;  /* 0x000000010200780c */ /* 0x040fe40003f04070 */
[----:B------:R-:W-:Y:S02]  /*01c0*/  IADD3.X R9, PT, PT, R9, -0x1, ~R4, P1, P2 ;  /* 0xffffffff09097810 */ /* 0x000fe40000fe4c04 */
[----:B------:R-:W-:Y:S02]  /*01d0*/  ISETP.GT.U32.AND.EX P0, PT, RZ, RZ, PT, P0 ;  /* 0x000000ffff00720c */ /* 0x000fe40003f04100 */
[----:B------:R-:W-:Y:S02]  /*01e0*/  ISETP.NE.U32.AND P1, PT, R9, RZ, PT ;  /* 0x000000ff0900720c */ /* 0x000fe40003f25070 */
[----:B------:R-:W-:-:S11]  /*01f0*/  SEL R4, R2, 0x1, P0 ;  /* 0x0000000102047807 */ /* 0x000fd60000000000 */
[----:B------:R-:W-:Y:S05]  /*0200*/  @P1 BRA `(.L_x_9) ;  /* 0x0000000000501947 */ /* 0x000fea0003800000 */
[----:B------:R-:W0:Y:S01]  /*0210*/  I2F.U32.RP R0, R4 ;  /* 0x0000000400007306 */ /* 0x000e220000209000 */
[----:B------:R-:W-:Y:S01]  /*0220*/  ISETP.NE.U32.AND P2, PT, R4, RZ, PT ;  /* 0x000000ff0400720c */ /* 0x000fe20003f45070 */
[----:B------:R-:W-:-:S06]  /*0230*/  IMAD.MOV.U32 R11, RZ, RZ, RZ ;  /* 0x000000ffff0b7224 */ /* 0x000fcc00078e00ff */
[----:B0-----:R-:W0:Y:S02]  /*0240*/  MUFU.RCP R0, R0 ;  /* 0x0000000000007308 */ /* 0x001e240000001000 */
[----:B0-----:R-:W-:-:S06]  /*0250*/  VIADD R8, R0, 0xffffffe ;  /* 0x0ffffffe00087836 */ /* 0x001fcc0000000000 */
[----:B------:R0:W1:Y:S02]  /*0260*/  F2I.FTZ.U32.TRUNC.NTZ R9, R8 ;  /* 0x0000000800097305 */ /* 0x000064000021f000 */
[----:B0-----:R-:W-:Y:S02]  /*0270*/  IMAD.MOV.U32 R8, RZ, RZ, RZ ;  /* 0x000000ffff087224 */ /* 0x001fe400078e00ff */
[----:B-1----:R-:W-:-:S04]  /*0280*/  IMAD.MOV R3, RZ, RZ, -R9 ;  /* 0x000000ffff037224 */ /* 0x002fc800078e0a09 */
[----:B------:R-:W-:-:S04]  /*0290*/  IMAD R3, R3, R4, RZ ;  /* 0x0000000403037224 */ /* 0x000fc800078e02ff */
[----:B------:R-:W-:-:S06]  /*02a0*/  IMAD.HI.U32 R9, R9, R3, R8 ;  /* 0x0000000309097227 */ /* 0x000fcc00078e0008 */
[----:B------:R-:W-:-:S05]  /*02b0*/  IMAD.HI.U32 R10, R9, R14, RZ ;  /* 0x0000000e090a7227 */ /* 0x000fca00078e00ff */
[----:B------:R-:W-:-:S05]  /*02c0*/  IADD3 R3, PT, PT, -R10, RZ, RZ ;  /* 0x000000ff0a037210 */ /* 0x000fca0007ffe1ff */
[----:B------:R-:W-:-:S05]  /*02d0*/  IMAD R3, R4, R3, R14 ;  /* 0x0000000304037224 */ /* 0x000fca00078e020e */
[----:B------:R-:W-:-:S13]  /*02e0*/  ISETP.GE.U32.AND P0, PT, R3, R4, PT ;  /* 0x000000040300720c */ /* 0x000fda0003f06070 */
[----:B------:R-:W-:Y:S02]  /*02f0*/  @P0 IMAD.IADD R3, R3, 0x1, -R4 ;  /* 0x0000000103030824 */ /* 0x000fe400078e0a04 */
[----:B------:R-:W-:-:S03]  /*0300*/  @P0 VIADD R10, R10, 0x1 ;  /* 0x000000010a0a0836 */ /* 0x000fc60000000000 */
[----:B------:R-:W-:-:S13]  /*0310*/  ISETP.GE.U32.AND P1, PT, R3, R4, PT ;  /* 0x000000040300720c */ /* 0x000fda0003f26070 */
[----:B------:R-:W-:Y:S01]  /*0320*/  @P1 VIADD R10, R10, 0x1 ;  /* 0x000000010a0a1836 */ /* 0x000fe20000000000 */
[----:B------:R-:W-:Y:S01]  /*0330*/  @!P2 LOP3.LUT R10, RZ, R4, RZ, 0x33, !PT ;  /* 0x00000004ff0aa212 */ /* 0x000fe200078e33ff */
[----:B------:R-:W-:Y:S06]  /*0340*/  BRA `(.L_x_10) ;  /* 0x0000000000107947 */ /* 0x000fec0003800000 */
.L_x_9:
[----:B------:R-:W-:Y:S01]  /*0350*/  MOV R10, R4 ;  /* 0x00000004000a7202 */ /* 0x000fe20000000f00 */
[----:B------:R-:W-:Y:S01]  /*0360*/  IMAD.MOV.U32 R0, RZ, RZ, RZ ;  /* 0x000000ffff007224 */ /* 0x000fe200078e00ff */
[----:B------:R-:W-:-:S07]  /*0370*/  MOV R8, 0x390 ;  /* 0x0000039000087802 */ /* 0x000fce0000000f00 */
[----:B------:R-:W-:Y:S05]  /*0380*/  CALL.REL.NOINC `($__internal_0_$__cuda_sm20_div_u64) ;  /* 0x00000014000c7944 */ /* 0x000fea0003c00000 */
.L_x_10:
[----:B------:R-:W-:Y:S05]  /*0390*/  BSYNC.RECONVERGENT B1 ;  /* 0x0000000000017941 */ /* 0x000fea0003800200 */
.L_x_8:
[----:B------:R-:W-:Y:S01]  /*03a0*/  IADD3 R7, P1, PT, R10, R7, RZ ;  /* 0x000000070a077210 */ /* 0x000fe20007f3e0ff */
[----:B------:R-:W0:Y:S01]  /*03b0*/  LDC R0, c[0x0][0x388] ;  /* 0x0000e200ff007b82 */ /* 0x000e220000000800 */
[----:B------:R-:W-:Y:S01]  /*03c0*/  BSSY.RECONVERGENT B1, `(.L_x_11) ;  /* 0x0000055000017945 */ /* 0x000fe20003800200 */
[----:B------:R-:W-:Y:S01]  /*03d0*/  IMAD.MOV.U32 R4, RZ, RZ, R6 ;  /* 0x000000ffff047224 */ /* 0x000fe200078e0006 */
[----:B------:R-:W-:Y:S01]  /*03e0*/  LOP3.LUT R3, R7, 0x3, RZ, 0xc0, !PT ;  /* 0x0000000307037812 */ /* 0x000fe200078ec0ff */
[----:B------:R-:W-:-:S03]  /*03f0*/  IMAD.X R12, RZ, RZ, R11, P1 ;  /* 0x000000ffff0c7224 */ /* 0x000fc600008e060b */
[----:B------:R-:W-:Y:S01]  /*0400*/  ISETP.NE.U32.AND P0, PT, R3, 0x3, PT ;  /* 0x000000030300780c */ /* 0x000fe20003f05070 */
[----:B------:R-:W1:Y:S01]  /*0410*/  LDC.64 R16, c[0x0][0x358] ;  /* 0x0000d600ff107b82 */ /* 0x000e620000000a00 */
[----:B------:R-:W-:Y:S02]  /*0420*/  IMAD.MOV.U32 R3, RZ, RZ, R5 ;  /* 0x000000ffff037224 */ /* 0x000fe400078e0005 */
[----:B------:R-:W-:Y:S02]  /*0430*/  ISETP.NE.AND.EX P0, PT, RZ, RZ, PT, P0 ;  /* 0x000000ffff00720c */ /* 0x000fe40003f05300 */
[----:B0-----:R-:W-:-:S11]  /*0440*/  SHF.R.S32.HI R0, RZ, 0x1f, R0 ;  /* 0x0000001fff007819 */ /* 0x001fd60000011400 */
[----:B------:R-:W-:Y:S05]  /*0450*/  @!P0 BRA `(.L_x_12) ;  /* 0x00000004002c8947 */ /* 0x000fea0003800000 */
[----:B------:R-:W0:Y:S01]  /*0460*/  LDCU.64 UR6, c[0x0][0x380] ;  /* 0x00007000ff0677ac */ /* 0x000e220008000a00 */
[----:B------:R-:W-:Y:S01]  /*0470*/  IADD3 R13, PT, PT, R7, 0x1, RZ ;  /* 0x00000001070d7810 */ /* 0x000fe20007ffe0ff */
[----:B------:R-:W-:Y:S02]  /*0480*/  IMAD.MOV.U32 R4, RZ, RZ, R6 ;  /* 0x000000ffff047224 */ /* 0x000fe400078e0006 */
[----:B------:R-:W-:Y:S01]  /*0490*/  IMAD.MOV.U32 R15, RZ, RZ, RZ ;  /* 0x000000ffff0f7224 */ /* 0x000fe200078e00ff */
[----:B------:R-:W-:-:S05]  /*04a0*/  LOP3.LUT R13, R13, 0x3, RZ, 0xc0, !PT ;  /* 0x000000030d0d7812 */ /* 0x000fca00078ec0ff */
[----:B------:R-:W-:-:S04]  /*04b0*/  IMAD.WIDE.U32 R8, R2, R13, R4 ;  /* 0x0000000d02087225 */ /* 0x000fc800078e0004 */
[----:B------:R-:W-:Y:S02]  /*04c0*/  IMAD R3, R2, R15, R9 ;  /* 0x0000000f02037224 */ /* 0x000fe400078e0209 */
[----:B------:R-:W-:Y:S01]  /*04d0*/  IMAD.MOV.U32 R4, RZ, RZ, R8 ;  /* 0x000000ffff047224 */ /* 0x000fe200078e0008 */
[----:B0-----:R-:W-:-:S04]  /*04e0*/  LEA R14, P0, R6, UR6, 0x4 ;  /* 0x00000006060e7c11 */ /* 0x001fc8000f8020ff */
[----:B------:R-:W-:-:S09]  /*04f0*/  LEA.HI.X R21, R6, UR7, R5, 0x4, P0 ;  /* 0x0000000706157c11 */ /* 0x000fd200080f2405 */
.L_x_16:
[----:B0-----:R-:W-:Y:S01]  /*0500*/  LOP3.LUT R8, R5, R0, RZ, 0xfc, !PT ;  /* 0x0000000005087212 */ /* 0x001fe200078efcff */
[----:B------:R-:W-:Y:S01]  /*0510*/  BSSY.RECONVERGENT B2, `(.L_x_13) ;  /* 0x000002f000027945 */ /* 0x000fe20003800200 */
[----:B------:R-:W-:Y:S01]  /*0520*/  IADD3 R13, P0, PT, R13, -0x1, RZ ;  /* 0xffffffff0d0d7810 */ /* 0x000fe20007f1e0ff */
[----:B------:R-:W-:Y:S01]  /*0530*/  IMAD.MOV.U32 R18, RZ, RZ, R14 ;  /* 0x000000ffff127224 */ /* 0x000fe200078e000e */
[----:B------:R-:W-:Y:S02]  /*0540*/  ISETP.NE.U32.AND P1, PT, R8, RZ, PT ;  /* 0x000000ff0800720c */ /* 0x000fe40003f25070 */
[----:B------:R-:W-:Y:S02]  /*0550*/  IADD3.X R15, PT, PT, R15, -0x1, RZ, P0, !PT ;  /* 0xffffffff0f0f7810 */ /* 0x000fe400007fe4ff */
[----:B------:R-:W-:Y:S02]  /*0560*/  ISETP.NE.U32.AND P0, PT, R13, RZ, PT ;  /* 0x000000ff0d00720c */ /* 0x000fe40003f05070 */
[----:B------:R-:W-:-:S02]  /*0570*/  MOV R19, R21 ;  /* 0x0000001500137202 */ /* 0x000fc40000000f00 */
[----:B------:R-:W-:-:S05]  /*0580*/  ISETP.NE.AND.EX P0, PT, R15, RZ, PT, P0 ;  /* 0x000000ff0f00720c */ /* 0x000fca0003f05300 */
[----:B------:R-:W-:Y:S08]  /*0590*/  @P1 BRA `(.L_x_14) ;  /* 0x0000000000601947 */ /* 0x000ff00003800000 */
[----:B------:R-:W0:Y:S01]  /*05a0*/  I2F.U32.RP R10, UR8 ;  /* 0x00000008000a7d06 */ /* 0x000e220008209000 */
[----:B------:R-:W-:Y:S01]  /*05b0*/  ISETP.NE.U32.AND P3, PT, RZ, UR8, PT ;  /* 0x00000008ff007c0c */ /* 0x000fe2000bf65070 */
[----:B------:R-:W-:-:S06]  /*05c0*/  IMAD.MOV.U32 R21, RZ, RZ, RZ ;  /* 0x000000ffff157224 */ /* 0x000fcc00078e00ff */
[----:B0-----:R-:W0:Y:S02]  /*05d0*/  MUFU.RCP R10, R10 ;  /* 0x0000000a000a7308 */ /* 0x001e240000001000 */
[----:B0-----:R-:W-:-:S06]  /*05e0*/  VIADD R8, R10, 0xffffffe ;  /* 0x0ffffffe0a087836 */ /* 0x001fcc0000000000 */
[----:B------:R0:W2:Y:S02]  /*05f0*/  F2I.FTZ.U32.TRUNC.NTZ R9, R8 ;  /* 0x0000000800097305 */ /* 0x0000a4000021f000 */
[----:B0-----:R-:W-:Y:S02]  /*0600*/  IMAD.MOV.U32 R8, RZ, RZ, RZ ;  /* 0x000000ffff087224 */ /* 0x001fe400078e00ff */
[----:B--2---:R-:W-:-:S04]  /*0610*/  IMAD.MOV R11, RZ, RZ, -R9 ;  /* 0x000000ffff0b7224 */ /* 0x004fc800078e0a09 */
[----:B------:R-:W-:-:S04]  /*0620*/  IMAD R11, R11, UR8, RZ ;  /* 0x000000080b0b7c24 */ /* 0x000fc8000f8e02ff */
[----:B------:R-:W-:-:S06]  /*0630*/  IMAD.HI.U32 R9, R9, R11, R8 ;  /* 0x0000000b09097227 */ /* 0x000fcc00078e0008 */
[----:B------:R-:W-:-:S04]  /*0640*/  IMAD.HI.U32 R9, R9, R6, RZ ;  /* 0x0000000609097227 */ /* 0x000fc800078e00ff */
[----:B------:R-:W-:-:S04]  /*0650*/  IMAD.MOV R11, RZ, RZ, -R9 ;  /* 0x000000ffff0b7224 */ /* 0x000fc800078e0a09 */
[----:B------:R-:W-:-:S05]  /*0660*/  IMAD R11, R11, UR8, R6 ;  /* 0x000000080b0b7c24 */ /* 0x000fca000f8e0206 */
[----:B------:R-:W-:-:S13]  /*0670*/  ISETP.GE.U32.AND P1, PT, R11, UR8, PT ;  /* 0x000000080b007c0c */ /* 0x000fda000bf26070 */
[----:B------:R-:W-:Y:S01]  /*0680*/  @P1 IADD3 R11, PT, PT, R11, -UR8, RZ ;  /* 0x800000080b0b1c10 */ /* 0x000fe2000fffe0ff */
[----:B------:R-:W-:-:S03]  /*0690*/  @P1 VIADD R9, R9, 0x1 ;  /* 0x0000000109091836 */ /* 0x000fc60000000000 */
[----:B------:R-:W-:-:S13]  /*06a0*/  ISETP.GE.U32.AND P2, PT, R11, UR8, PT ;  /* 0x000000080b007c0c */ /* 0x000fda000bf46070 */
[----:B------:R-:W-:Y:S01]  /*06b0*/  @P2 VIADD R9, R9, 0x1 ;  /* 0x0000000109092836 */ /* 0x000fe20000000000 */
[----:B------:R-:W-:-:S04]  /*06c0*/  @!P3 LOP3.LUT R9, RZ, UR8, RZ, 0x33, !PT ;  /* 0x00000008ff09bc12 */ /* 0x000fc8000f8e33ff */
[----:B------:R-:W-:Y:S01]  /*06d0*/  MOV R10, R9 ;  /* 0x00000009000a7202 */ /* 0x000fe20000000f00 */
[----:B------:R-:W-:-:S04]  /*06e0*/  IMAD.MOV R11, RZ, RZ, -R9 ;  /* 0x000000ffff0b7224 */ /* 0x000fc800078e0a09 */
[----:B------:R-:W-:Y:S02]  /*06f0*/  IMAD R8, R11, UR8, R6 ;  /* 0x000000080b087c24 */ /* 0x000fe4000f8e0206 */
[----:B------:R-:W-:Y:S01]  /*0700*/  IMAD.MOV.U32 R11, RZ, RZ, RZ ;  /* 0x000000ffff0b7224 */ /* 0x000fe200078e00ff */
[----:B------:R-:W-:Y:S06]  /*0710*/  BRA `(.L_x_15) ;  /* 0x0000000000387947 */ /* 0x000fec0003800000 */
.L_x_14:
[----:B------:R-:W0:Y:S01]  /*0720*/  LDCU UR5, c[0x0][0x388] ;  /* 0x00007100ff0577ac */ /* 0x000e220008000800 */
[----:B------:R-:W-:Y:S01]  /*0730*/  IMAD.MOV.U32 R14, RZ, RZ, R6 ;  /* 0x000000ffff0e7224 */ /* 0x000fe200078e0006 */
[----:B------:R-:W-:Y:S01]  /*0740*/  MOV R8, 0x780 ;  /* 0x0000078000087802 */ /* 0x000fe20000000f00 */
[----:B------:R-:W-:Y:S02]  /*0750*/  IMAD.MOV.U32 R9, RZ, RZ, R5 ;  /* 0x000000ffff097224 */ /* 0x000fe400078e0005 */
[----:B0-----:R-:W-:-:S07]  /*0760*/  IMAD.U32 R10, RZ, RZ, UR5 ;  /* 0x00000005ff0a7e24 */ /* 0x001fce000f8e00ff */
[----:B-1----:R-:W-:Y:S05]  /*0770*/  CALL.REL.NOINC `($__internal_0_$__cuda_sm20_div_u64) ;  /* 0x0000001000107944 */ /* 0x002fea0003c00000 */
[----:B------:R-:W-:Y:S01]  /*0780*/  IADD3 R23, P1, PT, RZ, -R10, RZ ;  /* 0x8000000aff177210 */ /* 0x000fe20007f3e0ff */
[----:B------:R-:W-:Y:S02]  /*0790*/  IMAD.MOV.U32 R8, RZ, RZ, R6 ;  /* 0x000000ffff087224 */ /* 0x000fe400078e0006 */
[----:B------:R-:W-:Y:S01]  /*07a0*/  IMAD.MOV.U32 R9, RZ, RZ, R5 ;  /* 0x000000ffff097224 */ /* 0x000fe200078e0005 */
[----:B------:R-:W-:Y:S01]  /*07b0*/  IADD3.X R21, PT, PT, RZ, ~R11, RZ, P1, !PT ;  /* 0x8000000bff157210 */ /* 0x000fe20000ffe4ff */
[----:B------:R-:W-:-:S04]  /*07c0*/  IMAD.WIDE.U32 R8, R23, UR8, R8 ;  /* 0x0000000817087c25 */ /* 0x000fc8000f8e0008 */
[----:B------:R-:W-:-:S04]  /*07d0*/  IMAD R21, R21, UR8, RZ ;  /* 0x0000000815157c24 */ /* 0x000fc8000f8e02ff */
[----:B------:R-:W-:-:S04]  /*07e0*/  IMAD R21, R0, R23, R21 ;  /* 0x0000001700157224 */ /* 0x000fc800078e0215 */
[----:B------:R-:W-:-:S07]  /*07f0*/  IMAD.IADD R21, R9, 0x1, R21 ;  /* 0x0000000109157824 */ /* 0x000fce00078e0215 */
.L_x_15:
[----:B------:R-:W-:Y:S05]  /*0800*/  BSYNC.RECONVERGENT B2 ;  /* 0x0000000000027941 */ /* 0x000fea0003800200 */
.L_x_13:
[----:B------:R-:W-:Y:S02]  /*0810*/  ISETP.NE.U32.AND P1, PT, R10, R8, PT ;  /* 0x000000080a00720c */ /* 0x000fe40003f25070 */
[C---:B------:R-:W-:Y:S02]  /*0820*/  LEA R14, P2, R2.reuse, R18, 0x4 ;  /* 0x00000012020e7211 */ /* 0x040fe400078420ff */
[----:B------:R-:W-:Y:S02]  /*0830*/  ISETP.NE.AND.EX P1, PT, R11, R21, PT, P1 ;  /* 0x000000150b00720c */ /* 0x000fe40003f25310 */
[----:B------:R-:W-:Y:S02]  /*0840*/  CS2R R10, SRZ ;  /* 0x00000000000a7805 */ /* 0x000fe4000001ff00 */
[----:B------:R-:W-:-:S09]  /*0850*/  LEA.HI.X R21, R2, R19, RZ, 0x4, P2 ;  /* 0x0000001302157211 */ /* 0x000fd200010f24ff */
[C---:B-1----:R-:W-:Y:S01]  /*0860*/  @P1 R2UR UR6, R16.reuse ;  /* 0x00000000100612ca */ /* 0x042fe200000e0000 */
[----:B------:R-:W-:Y:S01]  /*0870*/  @!P1 IMAD.MOV.U32 R8, RZ, RZ, 0x0 ;  /* 0x00000000ff089424 */ /* 0x000fe200078e00ff */
[C---:B------:R-:W-:Y:S02]  /*0880*/  @P1 R2UR UR7, R17.reuse ;  /* 0x00000000110712ca */ /* 0x040fe400000e0000 */
[----:B------:R-:W-:Y:S02]  /*0890*/  @!P1 R2UR UR12, R16 ;  /* 0x00000000100c92ca */ /* 0x000fe400000e0000 */
[----:B------:R-:W-:Y:S02]  /*08a0*/  @!P1 R2UR UR13, R17 ;  /* 0x00000000110d92ca */ /* 0x000fe400000e0000 */
[----:B------:R-:W-:-:S07]  /*08b0*/  @!P1 MOV R9, 0x3ff00000 ;  /* 0x3ff0000000099802 */ /* 0x000fce0000000f00 */
[----:B------:R0:W-:Y:S04]  /*08c0*/  @P1 STG.E.128 desc[UR6][R18.64], RZ ;  /* 0x000000ff12001986 */ /* 0x0001e8000c101d06 */
[----:B------:R0:W-:Y:S01]  /*08d0*/  @!P1 STG.E.128 desc[UR12][R18.64], R8 ;  /* 0x0000000812009986 */ /* 0x0001e2000c101d0c */
[----:B------:R-:W-:-:S05]  /*08e0*/  IADD3 R6, P1, PT, R2, R6, RZ ;  /* 0x0000000602067210 */ /* 0x000fca0007f3e0ff */
[----:B------:R-:W-:Y:S01]  /*08f0*/  IMAD.X R5, RZ, RZ, R5, P1 ;  /* 0x000000ffff057224 */ /* 0x000fe200008e0605 */
[----:B------:R-:W-:Y:S07]  /*0900*/  @P0 BRA `(.L_x_16) ;  /* 0xfffffff800fc0947 */ /* 0x000fee000383ffff */
.L_x_12:
[----:B------:R-:W-:Y:S05]  /*0910*/  BSYNC.RECONVERGENT B1 ;  /* 0x0000000000017941 */ /* 0x000fea0003800200 */
.L_x_11:
[----:B------:R-:W-:-:S04]  /*0920*/  ISETP.GE.U32.AND P0, PT, R7, 0x3, PT ;  /* 0x000000030700780c */ /* 0x000fc80003f06070 */
[----:B------:R-:W-:-:S13]  /*0930*/  ISETP.GE.U32.AND.EX P0, PT, R12, RZ, PT, P0 ;  /* 0x000000ff0c00720c */ /* 0x000fda0003f06100 */
[----:B------:R-:W-:Y:S05]  /*0940*/  @!P0 BRA `(.L_x_7) ;  /* 0x0000000c00908947 */ /* 0x000fea0003800000 */
.L_x_29:
[----:B------:R-:W-:Y:S01]  /*0950*/  LOP3.LUT R5, R3, R0, RZ, 0xfc, !PT ;  /* 0x0000000003057212 */ /* 0x000fe200078efcff */
[----:B------:R-:W-:Y:S03]  /*0960*/  BSSY.RECONVERGENT B1, `(.L_x_17) ;  /* 0x0000029000017945 */ /* 0x000fe60003800200 */
[----:B------:R-:W-:-:S13]  /*0970*/  ISETP.NE.U32.AND P0, PT, R5, RZ, PT ;  /* 0x000000ff0500720c */ /* 0x000fda0003f05070 */
[----:B------:R-:W-:Y:S05]  /*0980*/  @P0 BRA `(.L_x_18) ;  /* 0x0000000000600947 */ /* 0x000fea0003800000 */
[----:B------:R-:W-:-:S04]  /*0990*/  IMAD.U32 R7, RZ, RZ, UR9 ;  /* 0x00000009ff077e24 */ /* 0x000fc8000f8e00ff */
[----:B------:R-:W2:Y:S01]  /*09a0*/  I2F.U32.RP R5, R7 ;  /* 0x0000000700057306 */ /* 0x000ea20000209000 */
[----:B------:R-:W-:-:S07]  /*09b0*/  ISETP.NE.U32.AND P2, PT, R7, RZ, PT ;  /* 0x000000ff0700720c */ /* 0x000fce0003f45070 */
[----:B--2---:R-:W0:Y:S02]  /*09c0*/  MUFU.RCP R5, R5 ;  /* 0x0000000500057308 */ /* 0x004e240000001000 */
[----:B0-----:R-:W-:Y:S02]  /*09d0*/  VIADD R8, R5, 0xffffffe ;  /* 0x0ffffffe05087836 */ /* 0x001fe40000000000 */
[----:B------:R-:W-:-:S04]  /*09e0*/  IMAD.MOV.U32 R5, RZ, RZ, RZ ;  /* 0x000000ffff057224 */ /* 0x000fc800078e00ff */
[----:B------:R0:W2:Y:S02]  /*09f0*/  F2I.FTZ.U32.TRUNC.NTZ R9, R8 ;  /* 0x0000000800097305 */ /* 0x0000a4000021f000 */
[----:B0-----:R-:W-:Y:S02]  /*0a00*/  HFMA2 R8, -RZ, RZ, 0, 0 ;  /* 0x00000000ff087431 */ /* 0x001fe400000001ff */
[----:B--2---:R-:W-:-:S04]  /*0a10*/  IMAD R6, R9, R7, RZ ;  /* 0x0000000709067224 */ /* 0x004fc800078e02ff */
[----:B------:R-:W-:-:S04]  /*0a20*/  IMAD.MOV R11, RZ, RZ, -R6 ;  /* 0x000000ffff0b7224 */ /* 0x000fc800078e0a06 */
[----:B------:R-:W-:-:S06]  /*0a30*/  IMAD.HI.U32 R11, R9, R11, R8 ;  /* 0x0000000b090b7227 */ /* 0x000fcc00078e0008 */
[----:B------:R-:W-:-:S04]  /*0a40*/  IMAD.HI.U32 R10, R11, R4, RZ ;  /* 0x000000040b0a7227 */ /* 0x000fc800078e00ff */
[----:B------:R-:W-:Y:S02]  /*0a50*/  IMAD.MOV R6, RZ, RZ, -R10 ;  /* 0x000000ffff067224 */ /* 0x000fe400078e0a0a */
[----:B------:R-:W-:Y:S02]  /*0a60*/  IMAD.MOV.U32 R11, RZ, RZ, RZ ;  /* 0x000000ffff0b7224 */ /* 0x000fe400078e00ff */
[----:B------:R-:W-:-:S05]  /*0a70*/  IMAD R6, R7, R6, R4 ;  /* 0x0000000607067224 */ /* 0x000fca00078e0204 */
[----:B------:R-:W-:-:S13]  /*0a80*/  ISETP.GE.U32.AND P0, PT, R6, R7, PT ;  /* 0x000000070600720c */ /* 0x000fda0003f06070 */
[----:B------:R-:W-:Y:S02]  /*0a90*/  @P0 IMAD.IADD R6, R6, 0x1, -R7 ;  /* 0x0000000106060824 */ /* 0x000fe400078e0a07 */
[----:B------:R-:W-:-:S03]  /*0aa0*/  @P0 VIADD R10, R10, 0x1 ;  /* 0x000000010a0a0836 */ /* 0x000fc60000000000 */
[----:B------:R-:W-:-:S13]  /*0ab0*/  ISETP.GE.U32.AND P1, PT, R6, R7, PT ;  /* 0x000000070600720c */ /* 0x000fda0003f26070 */
[----:B------:R-:W-:Y:S01]  /*0ac0*/  @P1 VIADD R10, R10, 0x1 ;  /* 0x000000010a0a1836 */ /* 0x000fe20000000000 */
[----:B------:R-:W-:-:S04]  /*0ad0*/  @!P2 LOP3.LUT R10, RZ, R7, RZ, 0x33, !PT ;  /* 0x00000007ff0aa212 */ /* 0x000fc800078e33ff */
[----:B------:R-:W-:-:S05]  /*0ae0*/  IADD3 R8, PT, PT, -R10, RZ, RZ ;  /* 0x000000ff0a087210 */ /* 0x000fca0007ffe1ff */
[----:B------:R-:W-:Y:S01]  /*0af0*/  IMAD R8, R7, R8, R4 ;  /* 0x0000000807087224 */ /* 0x000fe200078e0204 */
[----:B------:R-:W-:Y:S06]  /*0b00*/  BRA `(.L_x_19) ;  /* 0x0000000000387947 */ /* 0x000fec0003800000 */
.L_x_18:
[----:B------:R-:W2:Y:S01]  /*0b10*/  LDCU UR5, c[0x0][0x388] ;  /* 0x00007100ff0577ac */ /* 0x000ea20008000800 */
[----:B------:R-:W-:Y:S01]  /*0b20*/  IMAD.MOV.U32 R14, RZ, RZ, R4 ;  /* 0x000000ffff0e7224 */ /* 0x000fe200078e0004 */
[----:B0-----:R-:W-:Y:S01]  /*0b30*/  MOV R8, 0xb70 ;  /* 0x00000b7000087802 */ /* 0x001fe20000000f00 */
[----:B------:R-:W-:Y:S01]  /*0b40*/  IMAD.MOV.U32 R9, RZ, RZ, R3 ;  /* 0x000000ffff097224 */ /* 0x000fe200078e0003 */
[----:B--2---:R-:W-:-:S07]  /*0b50*/  MOV R10, UR5 ;  /* 0x00000005000a7c02 */ /* 0x004fce0008000f00 */
[----:B-1----:R-:W-:Y:S05]  /*0b60*/  CALL.REL.NOINC `($__internal_0_$__cuda_sm20_div_u64) ;  /* 0x0000000c00147944 */ /* 0x002fea0003c00000 */
[----:B------:R-:W-:Y:S01]  /*0b70*/  IADD3 R13, P0, PT, RZ, -R10, RZ ;  /* 0x8000000aff0d7210 */ /* 0x000fe20007f1e0ff */
[----:B------:R-:W-:Y:S02]  /*0b80*/  IMAD.U32 R7, RZ, RZ, UR9 ;  /* 0x00000009ff077e24 */ /* 0x000fe4000f8e00ff */
[----:B------:R-:W-:Y:S02]  /*0b90*/  IMAD.MOV.U32 R5, RZ, RZ, R3 ;  /* 0x000000ffff057224 */ /* 0x000fe400078e0003 */
[----:B------:R-:W-:Y:S02]  /*0ba0*/  IMAD.X R6, RZ, RZ, ~R11, P0 ;  /* 0x000000ffff067224 */ /* 0x000fe400000e0e0b */
[----:B------:R-:W-:-:S04]  /*0bb0*/  IMAD.WIDE.U32 R8, R13, R7, R4 ;  /* 0x000000070d087225 */ /* 0x000fc800078e0004 */
[----:B------:R-:W-:-:S04]  /*0bc0*/  IMAD R6, R6, R7, RZ ;  /* 0x0000000706067224 */ /* 0x000fc800078e02ff */
[----:B------:R-:W-:-:S04]  /*0bd0*/  IMAD R5, R0, R13, R6 ;  /* 0x0000000d00057224 */ /* 0x000fc800078e0206 */
[----:B------:R-:W-:-:S07]  /*0be0*/  IMAD.IADD R5, R5, 0x1, R9 ;  /* 0x0000000105057824 */ /* 0x000fce00078e0209 */
.L_x_19:
[----:B------:R-:W-:Y:S05]  /*0bf0*/  BSYNC.RECONVERGENT B1 ;  /* 0x0000000000017941 */ /* 0x000fea0003800200 */
.L_x_17:
[----:B------:R-:W-:Y:S01]  /*0c00*/  ISETP.NE.U32.AND P0, PT, R10, R8, PT ;  /* 0x000000080a00720c */ /* 0x000fe20003f05070 */
[----:B------:R-:W-:Y:S01]  /*0c10*/  BSSY.RECONVERGENT B1, `(.L_x_20) ;  /* 0x0000036000017945 */ /* 0x000fe20003800200 */
[C---:B------:R-:W-:Y:S02]  /*0c20*/  LEA R12, P1, R4.reuse, UR10, 0x4 ;  /* 0x0000000a040c7c11 */ /* 0x040fe4000f8220ff */
[----:B------:R-:W-:Y:S02]  /*0c30*/  ISETP.NE.AND.EX P0, PT, R11, R5, PT, P0 ;  /* 0x000000050b00720c */ /* 0x000fe40003f05300 */
[----:B------:R-:W-:Y:S02]  /*0c40*/  CS2R R10, SRZ ;  /* 0x00000000000a7805 */ /* 0x000fe4000001ff00 */
[----:B------:R-:W-:Y:S02]  /*0c50*/  LEA.HI.X R13, R4, UR11, R3, 0x4, P1 ;  /* 0x0000000b040d7c11 */ /* 0x000fe400088f2403 */
[----:B------:R-:W-:-:S05]  /*0c60*/  IADD3 R4, P1, PT, R2, R4, RZ ;  /* 0x0000000402047210 */ /* 0x000fca0007f3e0ff */
[----:B------:R-:W-:Y:S02]  /*0c70*/  IMAD.X R5, RZ, RZ, R3, P1 ;  /* 0x000000ffff057224 */ /* 0x000fe400008e0603 */
[C---:B-1----:R-:W-:Y:S01]  /*0c80*/  @!P0 R2UR UR6, R16.reuse ;  /* 0x00000000100682ca */ /* 0x042fe200000e0000 */
[----:B------:R-:W-:Y:S01]  /*0c90*/  @!P0 IMAD.MOV.U32 R9, RZ, RZ, 0x3ff00000 ;  /* 0x3ff00000ff098424 */ /* 0x000fe200078e00ff */
[C---:B------:R-:W-:Y:S02]  /*0ca0*/  @!P0 R2UR UR7, R17.reuse ;  /* 0x00000000110782ca */ /* 0x040fe400000e0000 */
[----:B------:R-:W-:Y:S02]  /*0cb0*/  @P0 R2UR UR12, R16 ;  /* 0x00000000100c02ca */ /* 0x000fe400000e0000 */
[----:B------:R-:W-:Y:S02]  /*0cc0*/  @P0 R2UR UR13, R17 ;  /* 0x00000000110d02ca */ /* 0x000fe400000e0000 */
[----:B------:R-:W-:-:S02]  /*0cd0*/  @!P0 MOV R8, 0x0 ;  /* 0x0000000000088802 */ /* 0x000fc40000000f00 */
[----:B------:R-:W-:-:S05]  /*0ce0*/  LOP3.LUT R3, R5, R0, RZ, 0xfc, !PT ;  /* 0x0000000005037212 */ /* 0x000fca00078efcff */
[----:B------:R0:W-:Y:S04]  /*0cf0*/  @!P0 STG.E.128 desc[UR6][R12.64], R8 ;  /* 0x000000080c008986 */ /* 0x0001e8000c101d06 */
[----:B------:R0:W-:Y:S01]  /*0d00*/  @P0 STG.E.128 desc[UR12][R12.64], RZ ;  /* 0x000000ff0c000986 */ /* 0x0001e2000c101d0c */
[----:B------:R-:W-:-:S13]  /*0d10*/  ISETP.NE.U32.AND P0, PT, R3, RZ, PT ;  /* 0x000000ff0300720c */ /* 0x000fda0003f05070 */
[----:B0-----:R-:W-:Y:S05]  /*0d20*/  @P0 BRA `(.L_x_21) ;  /* 0x00000000005c0947 */ /* 0x001fea0003800000 */
[----:B------:R-:W0:Y:S01]  /*0d30*/  I2F.U32.RP R3, R7 ;  /* 0x0000000700037306 */ /* 0x000e220000209000 */
[----:B------:R-:W-:-:S07]  /*0d40*/  ISETP.NE.U32.AND P2, PT, R7, RZ, PT ;  /* 0x000000ff0700720c */ /* 0x000fce0003f45070 */
[----:B0-----:R-:W0:Y:S02]  /*0d50*/  MUFU.RCP R3, R3 ;  /* 0x0000000300037308 */ /* 0x001e240000001000 */
[----:B0-----:R-:W-:Y:S02]  /*0d60*/  VIADD R8, R3, 0xffffffe ;  /* 0x0ffffffe03087836 */ /* 0x001fe40000000000 */
[----:B------:R-:W-:-:S04]  /*0d70*/  IMAD.MOV.U32 R3, RZ, RZ, RZ ;  /* 0x000000ffff037224 */ /* 0x000fc800078e00ff */
[----:B------:R0:W1:Y:S02]  /*0d80*/  F2I.FTZ.U32.TRUNC.NTZ R9, R8 ;  /* 0x0000000800097305 */ /* 0x000064000021f000 */
[----:B0-----:R-:W-:Y:S02]  /*0d90*/  HFMA2 R8, -RZ, RZ, 0, 0 ;  /* 0x00000000ff087431 */ /* 0x001fe400000001ff */
[----:B-1----:R-:W-:-:S04]  /*0da0*/  IMAD.MOV R6, RZ, RZ, -R9 ;  /* 0x000000ffff067224 */ /* 0x002fc800078e0a09 */
[----:B------:R-:W-:-:S04]  /*0db0*/  IMAD R11, R6, R7, RZ ;  /* 0x00000007060b7224 */ /* 0x000fc800078e02ff */
        /* <DEDUP_REMOVED lines=14> */
.L_x_21:
[----:B------:R-:W0:Y:S01]  /*0ea0*/  LDCU UR5, c[0x0][0x388] ;  /* 0x00007100ff0577ac */ /* 0x000e220008000800 */
[----:B------:R-:W-:Y:S01]  /*0eb0*/  IMAD.MOV.U32 R14, RZ, RZ, R4 ;  /* 0x000000ffff0e7224 */ /* 0x000fe200078e0004 */
[----:B------:R-:W-:Y:S01]  /*0ec0*/  MOV R8, 0xf00 ;  /* 0x00000f0000087802 */ /* 0x000fe20000000f00 */
[----:B------:R-:W-:Y:S01]  /*0ed0*/  IMAD.MOV.U32 R9, RZ, RZ, R5 ;  /* 0x000000ffff097224 */ /* 0x000fe200078e0005 */
[----:B0-----:R-:W-:-:S07]  /*0ee0*/  MOV R10, UR5 ;  /* 0x00000005000a7c02 */ /* 0x001fce0008000f00 */
[----:B------:R-:W-:Y:S05]  /*0ef0*/  CALL.REL.NOINC `($__internal_0_$__cuda_sm20_div_u64) ;  /* 0x0000000800307944 */ /* 0x000fea0003c00000 */
[----:B------:R-:W-:Y:S01]  /*0f00*/  IADD3 R3, P0, PT, RZ, -R10, RZ ;  /* 0x8000000aff037210 */ /* 0x000fe20007f1e0ff */
[----:B------:R-:W-:-:S04]  /*0f10*/  IMAD.U32 R7, RZ, RZ, UR9 ;  /* 0x00000009ff077e24 */ /* 0x000fc8000f8e00ff */
[----:B------:R-:W-:Y:S02]  /*0f20*/  IMAD.X R6, RZ, RZ, ~R11, P0 ;  /* 0x000000ffff067224 */ /* 0x000fe400000e0e0b */
[----:B------:R-:W-:-:S04]  /*0f30*/  IMAD.WIDE.U32 R8, R3, R7, R4 ;  /* 0x0000000703087225 */ /* 0x000fc800078e0004 */
[----:B------:R-:W-:-:S04]  /*0f40*/  IMAD R6, R6, R7, RZ ;  /* 0x0000000706067224 */ /* 0x000fc800078e02ff */
[----:B------:R-:W-:-:S04]  /*0f50*/  IMAD R3, R0, R3, R6 ;  /* 0x0000000300037224 */ /* 0x000fc800078e0206 */
[----:B------:R-:W-:-:S07]  /*0f60*/  IMAD.IADD R3, R3, 0x1, R9 ;  /* 0x0000000103037824 */ /* 0x000fce00078e0209 */
.L_x_22:
[----:B------:R-:W-:Y:S05]  /*0f70*/  BSYNC.RECONVERGENT B1 ;  /* 0x0000000000017941 */ /* 0x000fea0003800200 */
.L_x_20:
        /* <DEDUP_REMOVED lines=8> */
[C---:B------:R-:W-:Y:S01]  /*1000*/  @P0 R2UR UR6, R16.reuse ;  /* 0x00000000100602ca */ /* 0x040fe200000e0000 */
[----:B------:R-:W-:Y:S01]  /*1010*/  @!P0 IMAD.MOV.U32 R8, RZ, RZ, 0x0 ;  /* 0x00000000ff088424 */ /* 0x000fe200078e00ff */
[C---:B------:R-:W-:Y:S02]  /*1020*/  @P0 R2UR UR7, R17.reuse ;  /* 0x00000000110702ca */ /* 0x040fe400000e0000 */
[----:B------:R-:W-:Y:S02]  /*1030*/  @!P0 R2UR UR12, R16 ;  /* 0x00000000100c82ca */ /* 0x000fe400000e0000 */
[----:B------:R-:W-:Y:S02]  /*1040*/  @!P0 R2UR UR13, R17 ;  /* 0x00000000110d82ca */ /* 0x000fe400000e0000 */
[----:B------:R-:W-:-:S02]  /*1050*/  @!P0 MOV R9, 0x3ff00000 ;  /* 0x3ff0000000098802 */ /* 0x000fc40000000f00 */
[----:B------:R-:W-:-:S05]  /*1060*/  LOP3.LUT R3, R5, R0, RZ, 0xfc, !PT ;  /* 0x0000000005037212 */ /* 0x000fca00078efcff */
[----:B------:R0:W-:Y:S04]  /*1070*/  @P0 STG.E.128 desc[UR6][R12.64], RZ ;  /* 0x000000ff0c000986 */ /* 0x0001e8000c101d06 */
[----:B------:R0:W-:Y:S01]  /*1080*/  @!P0 STG.E.128 desc[UR12][R12.64], R8 ;  /* 0x000000080c008986 */ /* 0x0001e2000c101d0c */
[----:B------:R-:W-:-:S13]  /*1090*/  ISETP.NE.U32.AND P0, PT, R3, RZ, PT ;  /* 0x000000ff0300720c */ /* 0x000fda0003f05070 */
[----:B------:R-:W-:Y:S05]  /*10a0*/  @P0 BRA `(.L_x_24) ;  /* 0x00000000005c0947 */ /* 0x000fea0003800000 */
[----:B------:R-:W1:Y:S01]  /*10b0*/  I2F.U32.RP R3, R7 ;  /* 0x0000000700037306 */ /* 0x000e620000209000 */
[----:B------:R-:W-:-:S07]  /*10c0*/  ISETP.NE.U32.AND P2, PT, R7, RZ, PT ;  /* 0x000000ff0700720c */ /* 0x000fce0003f45070 */
[----:B-1----:R-:W0:Y:S02]  /*10d0*/  MUFU.RCP R3, R3 ;  /* 0x0000000300037308 */ /* 0x002e240000001000 */
[----:B0-----:R-:W-:Y:S02]  /*10e0*/  VIADD R8, R3, 0xffffffe ;  /* 0x0ffffffe03087836 */ /* 0x001fe40000000000 */
[----:B------:R-:W-:-:S04]  /*10f0*/  HFMA2 R3, -RZ, RZ, 0, 0 ;  /* 0x00000000ff037431 */ /* 0x000fc800000001ff */
[----:B------:R0:W1:Y:S02]  /*1100*/  F2I.FTZ.U32.TRUNC.NTZ R9, R8 ;  /* 0x0000000800097305 */ /* 0x000064000021f000 */
[----:B0-----:R-:W-:Y:S02]  /*1110*/  IMAD.MOV.U32 R8, RZ, RZ, RZ ;  /* 0x000000ffff087224 */ /* 0x001fe400078e00ff */
[----:B-1----:R-:W-:-:S04]  /*1120*/  IMAD.MOV R6, RZ, RZ, -R9 ;  /* 0x000000ffff067224 */ /* 0x002fc800078e0a09 */
[----:B------:R-:W-:-:S04]  /*1130*/  IMAD R11, R6, R7, RZ ;  /* 0x00000007060b7224 */ /* 0x000fc800078e02ff */
[----:B------:R-:W-:-:S06]  /*1140*/  IMAD.HI.U32 R11, R9, R11, R8 ;  /* 0x0000000b090b7227 */ /* 0x000fcc00078e0008 */
[----:B------:R-:W-:-:S04]  /*1150*/  IMAD.HI.U32 R10, R11, R4, RZ ;  /* 0x000000040b0a7227 */ /* 0x000fc800078e00ff */
[----:B------:R-:W-:Y:S01]  /*1160*/  IMAD.MOV.U32 R11, RZ, RZ, RZ ;  /* 0x000000ffff0b7224 */ /* 0x000fe200078e00ff */
[----:B------:R-:W-:-:S05]  /*1170*/  IADD3 R6, PT, PT, -R10, RZ, RZ ;  /* 0x000000ff0a067210 */ /* 0x000fca0007ffe1ff */
[----:B------:R-:W-:-:S05]  /*1180*/  IMAD R6, R7, R6, R4 ;  /* 0x0000000607067224 */ /* 0x000fca00078e0204 */
[----:B------:R-:W-:-:S13]  /*1190*/  ISETP.GE.U32.AND P0, PT, R6, R7, PT ;  /* 0x000000070600720c */ /* 0x000fda0003f06070 */
[----:B------:R-:W-:Y:S02]  /*11a0*/  @P0 IMAD.IADD R6, R6, 0x1, -R7 ;  /* 0x0000000106060824 */ /* 0x000fe400078e0a07 */
[----:B------:R-:W-:-:S03]  /*11b0*/  @P0 VIADD R10, R10, 0x1 ;  /* 0x000000010a0a0836 */ /* 0x000fc60000000000 */
[----:B------:R-:W-:-:S13]  /*11c0*/  ISETP.GE.U32.AND P1, PT, R6, R7, PT ;  /* 0x000000070600720c */ /* 0x000fda0003f26070 */
[----:B------:R-:W-:Y:S01]  /*11d0*/  @P1 VIADD R10, R10, 0x1 ;  /* 0x000000010a0a1836 */ /* 0x000fe20000000000 */
[----:B------:R-:W-:-:S05]  /*11e0*/  @!P2 LOP3.LUT R10, RZ, R7, RZ, 0x33, !PT ;  /* 0x00000007ff0aa212 */ /* 0x000fca00078e33ff */
[----:B------:R-:W-:-:S04]  /*11f0*/  IMAD.MOV R8, RZ, RZ, -R10 ;  /* 0x000000ffff087224 */ /* 0x000fc800078e0a0a */
[----:B------:R-:W-:Y:S01]  /*1200*/  IMAD R8, R7, R8, R4 ;  /* 0x0000000807087224 */ /* 0x000fe200078e0204 */
[----:B------:R-:W-:Y:S06]  /*1210*/  BRA `(.L_x_25) ;  /* 0x0000000000347947 */ /* 0x000fec0003800000 */
.L_x_24:
[----:B------:R-:W1:Y:S01]  /*1220*/  LDCU UR5, c[0x0][0x388] ;  /* 0x00007100ff0577ac */ /* 0x000e620008000800 */
[----:B------:R-:W-:Y:S01]  /*1230*/  IMAD.MOV.U32 R14, RZ, RZ, R4 ;  /* 0x000000ffff0e7224 */ /* 0x000fe200078e0004 */
[----:B0-----:R-:W-:Y:S01]  /*1240*/  MOV R8, 0x1280 ;  /* 0x0000128000087802 */ /* 0x001fe20000000f00 */
[----:B------:R-:W-:Y:S02]  /*1250*/  IMAD.MOV.U32 R9, RZ, RZ, R5 ;  /* 0x000000ffff097224 */ /* 0x000fe400078e0005 */
[----:B-1----:R-:W-:-:S07]  /*1260*/  IMAD.U32 R10, RZ, RZ, UR5 ;  /* 0x00000005ff0a7e24 */ /* 0x002fce000f8e00ff */
[----:B------:R-:W-:Y:S05]  /*1270*/  CALL.REL.NOINC `($__internal_0_$__cuda_sm20_div_u64) ;  /* 0x0000000400507944 */ /* 0x000fea0003c00000 */
[----:B------:R-:W-:Y:S02]  /*1280*/  IADD3 R3, P0, PT, RZ, -R10, RZ ;  /* 0x8000000aff037210 */ /* 0x000fe40007f1e0ff */
[----:B------:R-:W-:-:S03]  /*1290*/  MOV R7, UR9 ;  /* 0x0000000900077c02 */ /* 0x000fc60008000f00 */
[----:B------:R-:W-:Y:S02]  /*12a0*/  IMAD.X R6, RZ, RZ, ~R11, P0 ;  /* 0x000000ffff067224 */ /* 0x000fe400000e0e0b */
[----:B------:R-:W-:-:S04]  /*12b0*/  IMAD.WIDE.U32 R8, R3, R7, R4 ;  /* 0x0000000703087225 */ /* 0x000fc800078e0004 */
[----:B------:R-:W-:-:S04]  /*12c0*/  IMAD R6, R6, R7, RZ ;  /* 0x0000000706067224 */ /* 0x000fc800078e02ff */
[----:B------:R-:W-:-:S04]  /*12d0*/  IMAD R3, R0, R3, R6 ;  /* 0x0000000300037224 */ /* 0x000fc800078e0206 */
[----:B------:R-:W-:-:S07]  /*12e0*/  IMAD.IADD R3, R3, 0x1, R9 ;  /* 0x0000000103037824 */ /* 0x000fce00078e0209 */
.L_x_25:
[----:B------:R-:W-:Y:S05]  /*12f0*/  BSYNC.RECONVERGENT B1 ;  /* 0x0000000000017941 */ /* 0x000fea0003800200 */
.L_x_23:
[----:B------:R-:W-:Y:S01]  /*1300*/  ISETP.NE.U32.AND P0, PT, R10, R8, PT ;  /* 0x000000080a00720c */ /* 0x000fe20003f05070 */
[----:B------:R-:W-:Y:S01]  /*1310*/  BSSY.RECONVERGENT B1, `(.L_x_26) ;  /* 0x0000035000017945 */ /* 0x000fe20003800200 */
[C---:B------:R-:W-:Y:S02]  /*1320*/  LEA R12, P1, R4.reuse, UR10, 0x4 ;  /* 0x0000000a040c7c11 */ /* 0x040fe4000f8220ff */
[----:B------:R-:W-:Y:S02]  /*1330*/  ISETP.NE.AND.EX P0, PT, R11, R3, PT, P0 ;  /* 0x000000030b00720c */ /* 0x000fe40003f05300 */
[----:B------:R-:W-:Y:S02]  /*1340*/  CS2R R10, SRZ ;  /* 0x00000000000a7805 */ /* 0x000fe4000001ff00 */
[----:B------:R-:W-:Y:S02]  /*1350*/  LEA.HI.X R13, R4, UR11, R5, 0x4, P1 ;  /* 0x0000000b040d7c11 */ /* 0x000fe400088f2405 */
[----:B------:R-:W-:-:S04]  /*1360*/  IADD3 R4, P1, PT, R2, R4, RZ ;  /* 0x0000000402047210 */ /* 0x000fc80007f3e0ff */
[----:B------:R-:W-:-:S04]  /*1370*/  IADD3.X R5, PT, PT, RZ, R5, RZ, P1, !PT ;  /* 0x00000005ff057210 */ /* 0x000fc80000ffe4ff */
[----:B------:R-:W-:Y:S01]  /*1380*/  LOP3.LUT R3, R5, R0, RZ, 0xfc, !PT ;  /* 0x0000000005037212 */ /* 0x000fe200078efcff */
[----:B------:R-:W-:Y:S01]  /*1390*/  @!P0 IMAD.MOV.U32 R8, RZ, RZ, 0x0 ;  /* 0x00000000ff088424 */ /* 0x000fe200078e00ff */
[C---:B------:R-:W-:Y:S01]  /*13a0*/  @P0 R2UR UR6, R16.reuse ;  /* 0x00000000100602ca */ /* 0x040fe200000e0000 */
[----:B------:R-:W-:Y:S01]  /*13b0*/  @!P0 IMAD.MOV.U32 R9, RZ, RZ, 0x3ff00000 ;  /* 0x3ff00000ff098424 */ /* 0x000fe200078e00ff */
[C---:B------:R-:W-:Y:S02]  /*13c0*/  @P0 R2UR UR7, R17.reuse ;  /* 0x00000000110702ca */ /* 0x040fe400000e0000 */
[----:B------:R-:W-:Y:S02]  /*13d0*/  @!P0 R2UR UR12, R16 ;  /* 0x00000000100c82ca */ /* 0x000fe400000e0000 */
[----:B------:R-:W-:-:S09]  /*13e0*/  @!P0 R2UR UR13, R17 ;  /* 0x00000000110d82ca */ /* 0x000fd200000e0000 */
        /* <DEDUP_REMOVED lines=8> */
[----:B------:R-:W-:-:S04]  /*1470*/  IMAD.MOV.U32 R3, RZ, RZ, RZ ;  /* 0x000000ffff037224 */ /* 0x000fc800078e00ff */
        /* <DEDUP_REMOVED lines=18> */
.L_x_27:
[----:B------:R-:W1:Y:S01]  /*15a0*/  LDCU UR5, c[0x0][0x388] ;  /* 0x00007100ff0577ac */ /* 0x000e620008000800 */
[----:B------:R-:W-:Y:S01]  /*15b0*/  IMAD.MOV.U32 R14, RZ, RZ, R4 ;  /* 0x000000ffff0e7224 */ /* 0x000fe200078e0004 */
[----:B0-----:R-:W-:Y:S02]  /*15c0*/  MOV R9, R5 ;  /* 0x0000000500097202 */ /* 0x001fe40000000f00 */
[----:B------:R-:W-:Y:S01]  /*15d0*/  MOV R8, 0x1600 ;  /* 0x0000160000087802 */ /* 0x000fe20000000f00 */
[----:B-1----:R-:W-:-:S07]  /*15e0*/  IMAD.U32 R10, RZ, RZ, UR5 ;  /* 0x00000005ff0a7e24 */ /* 0x002fce000f8e00ff */
[----:B------:R-:W-:Y:S05]  /*15f0*/  CALL.REL.NOINC `($__internal_0_$__cuda_sm20_div_u64) ;  /* 0x0000000000707944 */ /* 0x000fea0003c00000 */
[----:B------:R-:W-:-:S05]  /*1600*/  IADD3 R3, P0, PT, RZ, -R10, RZ ;  /* 0x8000000aff037210 */ /* 0x000fca0007f1e0ff */
[----:B------:R-:W-:-:S04]  /*1610*/  IMAD.X R6, RZ, RZ, ~R11, P0 ;  /* 0x000000ffff067224 */ /* 0x000fc800000e0e0b */
[----:B------:R-:W-:Y:S02]  /*1620*/  IMAD R8, R6, UR9, RZ ;  /* 0x0000000906087c24 */ /* 0x000fe4000f8e02ff */
[----:B------:R-:W-:-:S04]  /*1630*/  IMAD.WIDE.U32 R6, R3, UR9, R4 ;  /* 0x0000000903067c25 */ /* 0x000fc8000f8e0004 */
[----:B------:R-:W-:-:S04]  /*1640*/  IMAD R3, R0, R3, R8 ;  /* 0x0000000300037224 */ /* 0x000fc800078e0208 */
[----:B------:R-:W-:-:S07]  /*1650*/  IMAD.IADD R3, R3, 0x1, R7 ;  /* 0x0000000103037824 */ /* 0x000fce00078e0207 */
.L_x_28:
[----:B------:R-:W-:Y:S05]  /*1660*/  BSYNC.RECONVERGENT B1 ;  /* 0x0000000000017941 */ /* 0x000fea0003800200 */
.L_x_26:
[----:B------:R-:W-:Y:S02]  /*1670*/  ISETP.NE.U32.AND P0, PT, R10, R6, PT ;  /* 0x000000060a00720c */ /* 0x000fe40003f05070 */
[C---:B------:R-:W-:Y:S02]  /*1680*/  LEA R6, P1, R4.reuse, UR10, 0x4 ;  /* 0x0000000a04067c11 */ /* 0x040fe4000f8220ff */
[----:B------:R-:W-:Y:S02]  /*1690*/  ISETP.NE.AND.EX P0, PT, R11, R3, PT, P0 ;  /* 0x000000030b00720c */ /* 0x000fe40003f05300 */
[----:B------:R-:W-:Y:S02]  /*16a0*/  CS2R R10, SRZ ;  /* 0x00000000000a7805 */ /* 0x000fe4000001ff00 */
[----:B------:R-:W-:-:S09]  /*16b0*/  LEA.HI.X R7, R4, UR11, R5, 0x4, P1 ;  /* 0x0000000b04077c11 */ /* 0x000fd200088f2405 */
[C---:B------:R-:W-:Y:S01]  /*16c0*/  @P0 R2UR UR6, R16.reuse ;  /* 0x00000000100602ca */ /* 0x040fe200000e0000 */
        /* <DEDUP_REMOVED lines=9> */
[----:B------:R-:W-:-:S04]  /*1760*/  ISETP.GE.U32.AND P0, PT, R4, UR4, PT ;  /* 0x0000000404007c0c */ /* 0x000fc8000bf06070 */
[----:B------:R-:W-:-:S13]  /*1770*/  ISETP.GE.U32.AND.EX P0, PT, R3, RZ, PT, P0 ;  /* 0x000000ff0300720c */ /* 0x000fda0003f06100 */
[----:B--2---:R-:W-:Y:S05]  /*1780*/  @!P0 BRA `(.L_x_29) ;  /* 0xfffffff000708947 */ /* 0x004fea000383ffff */
.L_x_7:
[----:B------:R-:W-:Y:S05]  /*1790*/  BSYNC.RECONVERGENT B0 ;  /* 0x0000000000007941 */ /* 0x000fea0003800200 */
.L_x_6:
[----:B------:R-:W-:Y:S06]  /*17a0*/  BAR.SYNC.DEFER_BLOCKING 0x0 ;  /* 0x0000000000007b1d */ /* 0x000fec0000010000 */
[----:B------:R-:W-:Y:S05]  /*17b0*/  EXIT ;  /* 0x000000000000794d */ /* 0x000fea0003800000 */
        .weak           $__internal_0_$__cuda_sm20_div_u64
        .type           $__internal_0_$__cuda_sm20_div_u64,@function
        .size           $__internal_0_$__cuda_sm20_div_u64,(.L_x_31 - $__internal_0_$__cuda_sm20_div_u64)
$__internal_0_$__cuda_sm20_div_u64:
[----:B------:R-:W-:Y:S01]  /*17c0*/  IMAD.MOV.U32 R26, RZ, RZ, R10 ;  /* 0x000000ffff1a7224 */ /* 0x000fe200078e000a */
[----:B------:R-:W-:-:S05]  /*17d0*/  MOV R27, R0 ;  /* 0x00000000001b7202 */ /* 0x000fca0000000f00 */
[----:B------:R-:W0:Y:S08]  /*17e0*/  I2F.U64.RP R26, R26 ;  /* 0x0000001a001a7312 */ /* 0x000e300000309000 */
[----:B0-----:R-:W0:Y:S02]  /*17f0*/  MUFU.RCP R11, R26 ;  /* 0x0000001a000b7308 */ /* 0x001e240000001000 */
[----:B0-----:R-:W-:-:S06]  /*1800*/  VIADD R22, R11, 0x1ffffffe ;  /* 0x1ffffffe0b167836 */ /* 0x001fcc0000000000 */
[----:B------:R-:W0:Y:S02]  /*1810*/  F2I.U64.TRUNC R22, R22 ;  /* 0x0000001600167311 */ /* 0x000e24000020d800 */
[----:B0-----:R-:W-:-:S04]  /*1820*/  IMAD.WIDE.U32 R20, R22, R10, RZ ;  /* 0x0000000a16147225 */ /* 0x001fc800078e00ff */
[C---:B------:R-:W-:Y:S01]  /*1830*/  IMAD R11, R22.reuse, R0, R21 ;  /* 0x00000000160b7224 */ /* 0x040fe200078e0215 */
[----:B------:R-:W-:Y:S01]  /*1840*/  IADD3 R20, P1, PT, RZ, -R20, RZ ;  /* 0x80000014ff147210 */ /* 0x000fe20007f3e0ff */
[----:B------:R-:W-:Y:S02]  /*1850*/  IMAD.MOV.U32 R25, RZ, RZ, R22 ;  /* 0x000000ffff197224 */ /* 0x000fe400078e0016 */
[----:B------:R-:W-:Y:S02]  /*1860*/  IMAD R11, R23, R10, R11 ;  /* 0x0000000a170b7224 */ /* 0x000fe400078e020b */
[----:B------:R-:W-:-:S04]  /*1870*/  IMAD.HI.U32 R24, R22, R20, RZ ;  /* 0x0000001416187227 */ /* 0x000fc800078e00ff */
[----:B------:R-:W-:-:S04]  /*1880*/  IMAD.X R21, RZ, RZ, ~R11, P1 ;  /* 0x000000ffff157224 */ /* 0x000fc800008e0e0b */
[----:B------:R-:W-:-:S04]  /*1890*/  IMAD.WIDE.U32 R24, P1, R22, R21, R24 ;  /* 0x0000001516187225 */ /* 0x000fc80007820018 */
[C---:B------:R-:W-:Y:S02]  /*18a0*/  IMAD R11, R23.reuse, R21, RZ ;  /* 0x00000015170b7224 */ /* 0x040fe400078e02ff */
[----:B------:R-:W-:-:S04]  /*18b0*/  IMAD.HI.U32 R20, P2, R23, R20, R24 ;  /* 0x0000001417147227 */ /* 0x000fc80007840018 */
[----:B------:R-:W-:Y:S01]  /*18c0*/  IMAD.HI.U32 R21, R23, R21, RZ ;  /* 0x0000001517157227 */ /* 0x000fe200078e00ff */
[----:B------:R-:W-:-:S04]  /*18d0*/  IADD3 R25, P3, PT, R11, R20, RZ ;  /* 0x000000140b197210 */ /* 0x000fc80007f7e0ff */
[----:B------:R-:W-:Y:S01]  /*18e0*/  IADD3.X R11, PT, PT, R21, R23, RZ, P1, !PT ;  /* 0x00000017150b7210 */ /* 0x000fe20000ffe4ff */
[----:B------:R-:W-:-:S03]  /*18f0*/  IMAD.WIDE.U32 R22, R25, R10, RZ ;  /* 0x0000000a19167225 */ /* 0x000fc600078e00ff */
[----:B------:R-:W-:Y:S01]  /*1900*/  IADD3.X R11, PT, PT, RZ, RZ, R11, P3, P2 ;  /* 0x000000ffff0b7210 */ /* 0x000fe20001fe440b */
[----:B------:R-:W-:Y:S01]  /*1910*/  IMAD R20, R25, R0, R23 ;  /* 0x0000000019147224 */ /* 0x000fe200078e0217 */
[----:B------:R-:W-:Y:S01]  /*1920*/  IADD3 R22, P1, PT, RZ, -R22, RZ ;  /* 0x80000016ff167210 */ /* 0x000fe20007f3e0ff */
[----:B------:R-:W-:Y:S02]  /*1930*/  IMAD.MOV.U32 R23, RZ, RZ, RZ ;  /* 0x000000ffff177224 */ /* 0x000fe400078e00ff */
[----:B------:R-:W-:Y:S02]  /*1940*/  IMAD R20, R11, R10, R20 ;  /* 0x0000000a0b147224 */ /* 0x000fe400078e0214 */
[----:B------:R-:W-:-:S04]  /*1950*/  IMAD.HI.U32 R24, R25, R22, RZ ;  /* 0x0000001619187227 */ /* 0x000fc800078e00ff */
[----:B------:R-:W-:-:S04]  /*1960*/  IMAD.X R20, RZ, RZ, ~R20, P1 ;  /* 0x000000ffff147224 */ /* 0x000fc800008e0e14 */
[----:B------:R-:W-:-:S04]  /*1970*/  IMAD.WIDE.U32 R24, P1, R25, R20, R24 ;  /* 0x0000001419187225 */ /* 0x000fc80007820018 */
[C---:B------:R-:W-:Y:S02]  /*1980*/  IMAD R21, R11.reuse, R20, RZ ;  /* 0x000000140b157224 */ /* 0x040fe400078e02ff */
[----:B------:R-:W-:-:S04]  /*1990*/  IMAD.HI.U32 R22, P2, R11, R22, R24 ;  /* 0x000000160b167227 */ /* 0x000fc80007840018 */
[----:B------:R-:W-:Y:S01]  /*19a0*/  IMAD.HI.U32 R20, R11, R20, RZ ;  /* 0x000000140b147227 */ /* 0x000fe200078e00ff */
[----:B------:R-:W-:-:S03]  /*19b0*/  IADD3 R21, P3, PT, R21, R22, RZ ;  /* 0x0000001615157210 */ /* 0x000fc60007f7e0ff */
[----:B------:R-:W-:Y:S02]  /*19c0*/  IMAD.X R20, R20, 0x1, R11, P1 ;  /* 0x0000000114147824 */ /* 0x000fe400008e060b */
[----:B------:R-:W-:-:S03]  /*19d0*/  IMAD.HI.U32 R22, R21, R14, RZ ;  /* 0x0000000e15167227 */ /* 0x000fc600078e00ff */
[----:B------:R-:W-:Y:S01]  /*19e0*/  IADD3.X R20, PT, PT, RZ, RZ, R20, P3, P2 ;  /* 0x000000ffff147210 */ /* 0x000fe20001fe4414 */
[----:B------:R-:W-:-:S04]  /*19f0*/  IMAD.WIDE.U32 R24, R21, R9, R22 ;  /* 0x0000000915187225 */ /* 0x000fc800078e0016 */
[C---:B------:R-:W-:Y:S02]  /*1a00*/  IMAD R22, R20.reuse, R9, RZ ;  /* 0x0000000914167224 */ /* 0x040fe400078e02ff */
[----:B------:R-:W-:-:S04]  /*1a10*/  IMAD.HI.U32 R21, P1, R20, R14, R24 ;  /* 0x0000000e14157227 */ /* 0x000fc80007820018 */
[----:B------:R-:W-:Y:S01]  /*1a20*/  IMAD.HI.U32 R11, R20, R9, RZ ;  /* 0x00000009140b7227 */ /* 0x000fe200078e00ff */
[----:B------:R-:W-:-:S04]  /*1a30*/  IADD3 R22, P2, PT, R22, R21, RZ ;  /* 0x0000001516167210 */ /* 0x000fc80007f5e0ff */
[----:B------:R-:W-:Y:S01]  /*1a40*/  IADD3.X R11, PT, PT, R11, RZ, RZ, P1, !PT ;  /* 0x000000ff0b0b7210 */ /* 0x000fe20000ffe4ff */
[----:B------:R-:W-:-:S04]  /*1a50*/  IMAD.WIDE.U32 R24, R22, R10, RZ ;  /* 0x0000000a16187225 */ /* 0x000fc800078e00ff */
[----:B------:R-:W-:Y:S01]  /*1a60*/  IMAD.X R11, RZ, RZ, R11, P2 ;  /* 0x000000ffff0b7224 */ /* 0x000fe200010e060b */
[----:B------:R-:W-:Y:S01]  /*1a70*/  IADD3 R23, P2, PT, -R24, R14, RZ ;  /* 0x0000000e18177210 */ /* 0x000fe20007f5e1ff */
[----:B------:R-:W-:-:S03]  /*1a80*/  IMAD R20, R22, R0, R25 ;  /* 0x0000000016147224 */ /* 0x000fc600078e0219 */
[-C--:B------:R-:W-:Y:S01]  /*1a90*/  ISETP.GE.U32.AND P1, PT, R23, R10.reuse, PT ;  /* 0x0000000a1700720c */ /* 0x080fe20003f26070 */
[----:B------:R-:W-:Y:S01]  /*1aa0*/  IMAD R20, R11, R10, R20 ;  /* 0x0000000a0b147224 */ /* 0x000fe200078e0214 */
[----:B------:R-:W-:-:S03]  /*1ab0*/  IADD3 R24, P3, PT, -R10, R23, RZ ;  /* 0x000000170a187210 */ /* 0x000fc60007f7e1ff */
[----:B------:R-:W-:Y:S01]  /*1ac0*/  IMAD.X R9, R9, 0x1, ~R20, P2 ;  /* 0x0000000109097824 */ /* 0x000fe200010e0e14 */
[----:B------:R-:W-:-:S03]  /*1ad0*/  IADD3 R21, P2, PT, R22, 0x1, RZ ;  /* 0x0000000116157810 */ /* 0x000fc60007f5e0ff */
[C---:B------:R-:W-:Y:S01]  /*1ae0*/  IMAD.X R20, R9.reuse, 0x1, ~R0, P3 ;  /* 0x0000000109147824 */ /* 0x040fe200018e0e00 */
[----:B------:R-:W-:Y:S02]  /*1af0*/  ISETP.GE.U32.AND.EX P1, PT, R9, R0, PT, P1 ;  /* 0x000000000900720c */ /* 0x000fe40003f26110 */
[----:B------:R-:W-:Y:S02]  /*1b00*/  IADD3.X R14, PT, PT, RZ, R11, RZ, P2, !PT ;  /* 0x0000000bff0e7210 */ /* 0x000fe400017fe4ff */
[----:B------:R-:W-:Y:S02]  /*1b10*/  SEL R21, R21, R22, P1 ;  /* 0x0000001615157207 */ /* 0x000fe40000800000 */
[----:B------:R-:W-:Y:S02]  /*1b20*/  SEL R23, R24, R23, P1 ;  /* 0x0000001718177207 */ /* 0x000fe40000800000 */
[----:B------:R-:W-:Y:S02]  /*1b30*/  SEL R9, R20, R9, P1 ;  /* 0x0000000914097207 */ /* 0x000fe40000800000 */
[----:B------:R-:W-:-:S02]  /*1b40*/  SEL R14, R14, R11, P1 ;  /* 0x0000000b0e0e7207 */ /* 0x000fc40000800000 */
[----:B------:R-:W-:Y:S02]  /*1b50*/  IADD3 R20, P3, PT, R21, 0x1, RZ ;  /* 0x0000000115147810 */ /* 0x000fe40007f7e0ff */
[----:B------:R-:W-:Y:S02]  /*1b60*/  ISETP.GE.U32.AND P1, PT, R23, R10, PT ;  /* 0x0000000a1700720c */ /* 0x000fe40003f26070 */
[----:B------:R-:W-:Y:S01]  /*1b70*/  ISETP.NE.U32.AND P2, PT, R10, RZ, PT ;  /* 0x000000ff0a00720c */ /* 0x000fe20003f45070 */
[----:B------:R-:W-:Y:S01]  /*1b80*/  IMAD.X R11, RZ, RZ, R14, P3 ;  /* 0x000000ffff0b7224 */ /* 0x000fe200018e060e */
[----:B------:R-:W-:Y:S01]  /*1b90*/  ISETP.GE.U32.AND.EX P1, PT, R9, R0, PT, P1 ;  /* 0x000000000900720c */ /* 0x000fe20003f26110 */
[----:B------:R-:W-:Y:S01]  /*1ba0*/  IMAD.MOV.U32 R9, RZ, RZ, 0x0 ;  /* 0x00000000ff097424 */ /* 0x000fe200078e00ff */
[----:B------:R-:W-:Y:S02]  /*1bb0*/  ISETP.NE.AND.EX P2, PT, R0, RZ, PT, P2 ;  /* 0x000000ff0000720c */ /* 0x000fe40003f45320 */
[----:B------:R-:W-:-:S02]  /*1bc0*/  SEL R10, R20, R21, P1 ;  /* 0x00000015140a7207 */ /* 0x000fc40000800000 */
[----:B------:R-:W-:Y:S02]  /*1bd0*/  SEL R11, R11, R14, P1 ;  /* 0x0000000e0b0b7207 */ /* 0x000fe40000800000 */
[----:B------:R-:W-:Y:S02]  /*1be0*/  SEL R10, R10, 0xffffffff, P2 ;  /* 0xffffffff0a0a7807 */ /* 0x000fe40001000000 */
[----:B------:R-:W-:Y:S01]  /*1bf0*/  SEL R11, R11, 0xffffffff, P2 ;  /* 0xffffffff0b0b7807 */ /* 0x000fe20001000000 */
[----:B------:R-:W-:Y:S06]  /*1c00*/  RET.REL.NODEC R8 `(_Z22createUnitMatrixKernelP7double2i) ;  /* 0xffffffe008fc7950 */ /* 0x000fec0003c3ffff */
.L_x_30:
        /* <DEDUP_REMOVED lines=15> */
.L_x_31:


//--------------------- .nv.shared.reserved.0     --------------------------
	.section	.nv.shared.reserved.0,"aw",@nobits
	.weak		__nv_reservedSMEM_offset_0_alias
	.size		__nv_reservedSMEM_offset_0_alias, 0, 64
	.other		__nv_reservedSMEM_offset_0_alias,@"STO_CUDA_RESERVED_SHARED STV_DEFAULT"
__nv_reservedSMEM_offset_0_alias:
	.zero		0
	.zero		64


//--------------------- .nv.constant0._Z18copySubBlockKernelP7double2iiiS0_i --------------------------
	.section	.nv.constant0._Z18copySubBlockKernelP7double2iiiS0_i,"a",@progbits
	.sectionflags	@""
	.align	4
.nv.constant0._Z18copySubBlockKernelP7double2iiiS0_i:
	.zero		932


//--------------------- .nv.constant0._Z15copyBlockKernelP7double2iS0_i --------------------------
	.section	.nv.constant0._Z15copyBlockKernelP7double2iS0_i,"a",@progbits
	.sectionflags	@""
	.align	4
.nv.constant0._Z15copyBlockKernelP7double2iS0_i:
	.zero		924


//--------------------- .nv.constant0._Z22createUnitMatrixKernelP7double2i --------------------------
	.section	.nv.constant0._Z22createUnitMatrixKernelP7double2i,"a",@progbits
	.sectionflags	@""
	.align	4
.nv.constant0._Z22createUnitMatrixKernelP7double2i:
	.zero		908


//--------------------- SYMBOLS --------------------------

	.type		.nv.reservedSmem.offset0,@object
	.size		.nv.reservedSmem.offset0,0x4
